// auto-generated by cutlass_sweep.gemm — config: {"arch": "sm_90", "cluster_m": 1, "cluster_n": 1, "dtype": "int8", "dtype_b": "int8", "layout": "nt", "stages": 0, "tile_k": 32, "tile_m": 128, "tile_n": 256}
#include "cutlass/cutlass.h"
#include "cutlass/gemm/collective/collective_builder.hpp"
#include "cutlass/gemm/device/gemm_universal_adapter.h"
#include "cutlass/gemm/kernel/gemm_universal.hpp"
#include "cutlass/epilogue/collective/collective_builder.hpp"

using ElemA = int8_t;
using ElemB = int8_t;
using ElemCD = int8_t;
using Acc  = int32_t;
using TileShape    = cute::Shape<cute::_128, cute::_256, cute::_32>;
using ClusterShape = cute::Shape<cute::_1, cute::_1, cute::_1>;

using CollectiveEpilogue = typename cutlass::epilogue::collective::CollectiveBuilder<
    cutlass::arch::Sm90, cutlass::arch::OpClassTensorOp,
    TileShape, ClusterShape,
    cutlass::epilogue::collective::EpilogueTileAuto,
    Acc, Acc,
    ElemCD, cutlass::layout::RowMajor, 128 / cutlass::sizeof_bits<ElemCD>::value,
    ElemCD, cutlass::layout::RowMajor, 128 / cutlass::sizeof_bits<ElemCD>::value,
    cutlass::epilogue::collective::EpilogueScheduleAuto
  >::CollectiveOp;

using CollectiveMainloop = typename cutlass::gemm::collective::CollectiveBuilder<
    cutlass::arch::Sm90, cutlass::arch::OpClassTensorOp,
    ElemA, cutlass::layout::RowMajor, 128 / cutlass::sizeof_bits<ElemA>::value,
    ElemB, cutlass::layout::ColumnMajor, 128 / cutlass::sizeof_bits<ElemB>::value,
    Acc,
    TileShape, ClusterShape,
    cutlass::gemm::collective::StageCountAutoCarveout<static_cast<int>(sizeof(typename CollectiveEpilogue::SharedStorage))>,
    cutlass::gemm::collective::KernelScheduleAuto
  >::CollectiveOp;

using GemmKernel = cutlass::gemm::kernel::GemmUniversal<
    cute::Shape<int,int,int,int>,
    CollectiveMainloop,
    CollectiveEpilogue
>;
using Gemm = cutlass::gemm::device::GemmUniversalAdapter<GemmKernel>;

// Force the device kernel symbol into the cubin without needing a host main.
auto* _anchor = &cutlass::device_kernel<GemmKernel>;


// ===== COMPILED SASS (sm_90a) =====

	.target	sm_90a

	.elftype	@"ET_EXEC"


//--------------------- .note.nv.tkinfo           --------------------------
	.section	.note.nv.tkinfo,"",@"SHT_NOTE"
	.sectionflags	@"SHF_NOTE_NV_TKINFO"
	.tkinfo
        /*0018*/ 	.word	0x00000002
        /*0030*/ 	.string	""
        /*0030*/ 	.string	"ptxas"
        /*0030*/ 	.string	"Cuda compilation tools, release 13.0, V13.0.88"
        /*0030*/ 	.string	"Build cuda_13.0.r13.0/compiler.36424714_0"
        /*0030*/ 	.string	"-arch sm_90a -m 64 "



//--------------------- .note.nv.cuinfo           --------------------------
	.section	.note.nv.cuinfo,"",@"SHT_NOTE"
	.sectionflags	@"SHF_NOTE_NV_CUINFO"
        /*0018*/ 	.short	0x0002
        /*001a*/ 	.short	0x005a
        /*001c*/ 	.short	0x0082
	.zero		2


//--------------------- .nv.info                  --------------------------
	.section	.nv.info,"",@"SHT_CUDA_INFO"
	.align	4


	//----- nvinfo : EIATTR_REGCOUNT
	.align		4
        /*0000*/ 	.byte	0x04, 0x2f
        /*0002*/ 	.short	(.L_15 - .L_14)
	.align		4
.L_14:
        /*0004*/ 	.word	index@(_ZN7cutlass13device_kernelINS_4gemm6kernel13GemmUniversalIN4cute5tupleIJiiiiEEENS1_10collective13CollectiveMmaINS1_34MainloopSm90TmaGmmaWarpSpecializedILi18ENS5_IJNS4_1CILi1EEESB_SB_EEENS1_35KernelTmaWarpSpecializedCooperativeEEENS5_IJNSA_ILi128EEENSA_ILi256EEENSA_ILi32EEEEEEaNS5_IJlSB_lEEEaSJ_NS4_8TiledMMAINS4_8MMA_AtomIJNS4_4SM904GMMA27MMA_64x256x32_S32S8S8_SS_TNEEEENS4_6LayoutINS5_IJNSA_ILi2EEESB_SB_EEENS5_IJSB_NSA_ILi0EEEST_EEEEENS5_IJNS4_10UnderscoreESW_SW_EEEEENS4_13SM90_TMA_LOADENS4_14ComposedLayoutINS4_7SwizzleILi1ELi4ELi3EEENS4_18smem_ptr_flag_bitsILi8EEENSQ_INS5_IJNSA_ILi8EEESH_EEENS5_IJSH_SB_EEEEEEEvNS4_8identityESZ_S19_vS1A_EENS_8epilogue10collective6detail29Sm90TmaWarpSpecializedAdapterINS1D_15DefaultEpilogueIaSJ_SJ_NS1C_6thread17LinearCombinationIaLi1EiiLNS1H_9ScaleType4KindE0ELNS_15FloatRoundStyleE2EaEENS1_15EpilogueDefaultEEEEEvvEEEEvNT_6ParamsE)
        /*0008*/ 	.word	0x000000a8


	//----- nvinfo : EIATTR_FRAME_SIZE
	.align		4
.L_15:
        /*000c*/ 	.byte	0x04, 0x11
        /*000e*/ 	.short	(.L_17 - .L_16)
	.align		4
.L_16:
        /*0010*/ 	.word	index@(_ZN7cutlass13device_kernelINS_4gemm6kernel13GemmUniversalIN4cute5tupleIJiiiiEEENS1_10collective13CollectiveMmaINS1_34MainloopSm90TmaGmmaWarpSpecializedILi18ENS5_IJNS4_1CILi1EEESB_SB_EEENS1_35KernelTmaWarpSpecializedCooperativeEEENS5_IJNSA_ILi128EEENSA_ILi256EEENSA_ILi32EEEEEEaNS5_IJlSB_lEEEaSJ_NS4_8TiledMMAINS4_8MMA_AtomIJNS4_4SM904GMMA27MMA_64x256x32_S32S8S8_SS_TNEEEENS4_6LayoutINS5_IJNSA_ILi2EEESB_SB_EEENS5_IJSB_NSA_ILi0EEEST_EEEEENS5_IJNS4_10UnderscoreESW_SW_EEEEENS4_13SM90_TMA_LOADENS4_14ComposedLayoutINS4_7SwizzleILi1ELi4ELi3EEENS4_18smem_ptr_flag_bitsILi8EEENSQ_INS5_IJNSA_ILi8EEESH_EEENS5_IJSH_SB_EEEEEEEvNS4_8identityESZ_S19_vS1A_EENS_8epilogue10collective6detail29Sm90TmaWarpSpecializedAdapterINS1D_15DefaultEpilogueIaSJ_SJ_NS1C_6thread17LinearCombinationIaLi1EiiLNS1H_9ScaleType4KindE0ELNS_15FloatRoundStyleE2EaEENS1_15EpilogueDefaultEEEEEvvEEEEvNT_6ParamsE)
        /*0014*/ 	.word	0x00000000


	//----- nvinfo : EIATTR_MIN_STACK_SIZE
	.align		4
.L_17:
        /*0018*/ 	.byte	0x04, 0x12
        /*001a*/ 	.short	(.L_19 - .L_18)
	.align		4
.L_18:
        /*001c*/ 	.word	index@(_ZN7cutlass13device_kernelINS_4gemm6kernel13GemmUniversalIN4cute5tupleIJiiiiEEENS1_10collective13CollectiveMmaINS1_34MainloopSm90TmaGmmaWarpSpecializedILi18ENS5_IJNS4_1CILi1EEESB_SB_EEENS1_35KernelTmaWarpSpecializedCooperativeEEENS5_IJNSA_ILi128EEENSA_ILi256EEENSA_ILi32EEEEEEaNS5_IJlSB_lEEEaSJ_NS4_8TiledMMAINS4_8MMA_AtomIJNS4_4SM904GMMA27MMA_64x256x32_S32S8S8_SS_TNEEEENS4_6LayoutINS5_IJNSA_ILi2EEESB_SB_EEENS5_IJSB_NSA_ILi0EEEST_EEEEENS5_IJNS4_10UnderscoreESW_SW_EEEEENS4_13SM90_TMA_LOADENS4_14ComposedLayoutINS4_7SwizzleILi1ELi4ELi3EEENS4_18smem_ptr_flag_bitsILi8EEENSQ_INS5_IJNSA_ILi8EEESH_EEENS5_IJSH_SB_EEEEEEEvNS4_8identityESZ_S19_vS1A_EENS_8epilogue10collective6detail29Sm90TmaWarpSpecializedAdapterINS1D_15DefaultEpilogueIaSJ_SJ_NS1C_6thread17LinearCombinationIaLi1EiiLNS1H_9ScaleType4KindE0ELNS_15FloatRoundStyleE2EaEENS1_15EpilogueDefaultEEEEEvvEEEEvNT_6ParamsE)
        /*0020*/ 	.word	0x00000000
.L_19:


//--------------------- .nv.compat                --------------------------
	.section	.nv.compat,"",@"SHT_CUDA_COMPAT_INFO"
	.align	4
        /*0000*/ 	.byte	0x02, 0x09, 0x01, 0x00, 0x02, 0x02, 0x04, 0x00, 0x02, 0x05, 0x05, 0x00, 0x03, 0x07, 0x01, 0x01
        /*0010*/ 	.byte	0x02, 0x03, 0x01, 0x00, 0x02, 0x06, 0x01, 0x00, 0x04, 0x0b, 0x08, 0x00, 0x00, 0x00, 0x00, 0x00
        /*0020*/ 	.byte	0x00, 0x00, 0x00, 0x00


//--------------------- .nv.info._ZN7cutlass13device_kernelINS_4gemm6kernel13GemmUniversalIN4cute5tupleIJiiiiEEENS1_10collective13CollectiveMmaINS1_34MainloopSm90TmaGmmaWarpSpecializedILi18ENS5_IJNS4_1CILi1EEESB_SB_EEENS1_35KernelTmaWarpSpecializedCooperativeEEENS5_IJNSA_ILi128EEENSA_ILi256EEENSA_ILi32EEEEEEaNS5_IJlSB_lEEEaSJ_NS4_8TiledMMAINS4_8MMA_AtomIJNS4_4SM904GMMA27MMA_64x256x32_S32S8S8_SS_TNEEEENS4_6LayoutINS5_IJNSA_ILi2EEESB_SB_EEENS5_IJSB_NSA_ILi0EEEST_EEEEENS5_IJNS4_10UnderscoreESW_SW_EEEEENS4_13SM90_TMA_LOADENS4_14ComposedLayoutINS4_7SwizzleILi1ELi4ELi3EEENS4_18smem_ptr_flag_bitsILi8EEENSQ_INS5_IJNSA_ILi8EEESH_EEENS5_IJSH_SB_EEEEEEEvNS4_8identityESZ_S19_vS1A_EENS_8epilogue10collective6detail29Sm90TmaWarpSpecializedAdapterINS1D_15DefaultEpilogueIaSJ_SJ_NS1C_6thread17LinearCombinationIaLi1EiiLNS1H_9ScaleType4KindE0ELNS_15FloatRoundStyleE2EaEENS1_15EpilogueDefaultEEEEEvvEEEEvNT_6ParamsE --------------------------
	.section	.nv.info._ZN7cutlass13device_kernelINS_4gemm6kernel13GemmUniversalIN4cute5tupleIJiiiiEEENS1_10collective13CollectiveMmaINS1_34MainloopSm90TmaGmmaWarpSpecializedILi18ENS5_IJNS4_1CILi1EEESB_SB_EEENS1_35KernelTmaWarpSpecializedCooperativeEEENS5_IJNSA_ILi128EEENSA_ILi256EEENSA_ILi32EEEEEEaNS5_IJlSB_lEEEaSJ_NS4_8TiledMMAINS4_8MMA_AtomIJNS4_4SM904GMMA27MMA_64x256x32_S32S8S8_SS_TNEEEENS4_6LayoutINS5_IJNSA_ILi2EEESB_SB_EEENS5_IJSB_NSA_ILi0EEEST_EEEEENS5_IJNS4_10UnderscoreESW_SW_EEEEENS4_13SM90_TMA_LOADENS4_14ComposedLayoutINS4_7SwizzleILi1ELi4ELi3EEENS4_18smem_ptr_flag_bitsILi8EEENSQ_INS5_IJNSA_ILi8EEESH_EEENS5_IJSH_SB_EEEEEEEvNS4_8identityESZ_S19_vS1A_EENS_8epilogue10collective6detail29Sm90TmaWarpSpecializedAdapterINS1D_15DefaultEpilogueIaSJ_SJ_NS1C_6thread17LinearCombinationIaLi1EiiLNS1H_9ScaleType4KindE0ELNS_15FloatRoundStyleE2EaEENS1_15EpilogueDefaultEEEEEvvEEEEvNT_6ParamsE,"",@"SHT_CUDA_INFO"
	.sectionflags	@""
	.align	4


	//----- nvinfo : EIATTR_CUDA_API_VERSION
	.align		4
        /*0000*/ 	.byte	0x04, 0x37
        /*0002*/ 	.short	(.L_21 - .L_20)
.L_20:
        /*0004*/ 	.word	0x00000082


	//----- nvinfo : EIATTR_KPARAM_INFO
	.align		4
.L_21:
        /*0008*/ 	.byte	0x04, 0x17
        /*000a*/ 	.short	(.L_23 - .L_22)
.L_22:
        /*000c*/ 	.word	0x00000000
        /*0010*/ 	.short	0x0000
        /*0012*/ 	.short	0x0070
        /*0014*/ 	.byte	0x00, 0xf0, 0x01, 0x10


	//----- nvinfo : EIATTR_SPARSE_MMA_MASK
	.align		4
.L_23:
        /*0018*/ 	.byte	0x03, 0x50
        /*001a*/ 	.short	0x0000


	//----- nvinfo : EIATTR_MAXREG_COUNT
	.align		4
        /*001c*/ 	.byte	0x03, 0x1b
        /*001e*/ 	.short	0x00a8


	//----- nvinfo : EIATTR_NUM_BARRIERS
	.align		4
        /*0020*/ 	.byte	0x02, 0x4c
        /*0022*/ 	.byte	0x01
	.zero		1


	//----- nvinfo : EIATTR_EXTERNS
	.align		4
        /*0024*/ 	.byte	0x04, 0x0f
        /*0026*/ 	.short	(.L_25 - .L_24)


	//   ....[0]....
	.align		4
.L_24:
        /*0028*/ 	.word	index@(__assertfail)


	//----- nvinfo : EIATTR_MERCURY_ISA_VERSION
	.align		4
.L_25:
        /*002c*/ 	.byte	0x03, 0x5f
        /*002e*/ 	.short	0x0101


	//----- nvinfo : EIATTR_INT_WARP_WIDE_INSTR_OFFSETS
	.align		4
        /*0030*/ 	.byte	0x04, 0x31
        /*0032*/ 	.short	(.L_27 - .L_26)


	//   ....[0]....
.L_26:
        /*0034*/ 	.word	0x000005a0


	//   ....[1]....
        /*0038*/ 	.word	0x000005d0


	//   ....[2]....
        /*003c*/ 	.word	0x000006b0


	//----- nvinfo : EIATTR_COOP_GROUP_MASK_REGIDS
	.align		4
.L_27:
        /*0040*/ 	.byte	0x04, 0x29
        /*0042*/ 	.short	(.L_29 - .L_28)


	//   ....[0]....
.L_28:
        /*0044*/ 	.word	0xffffffff


	//   ....[1]....
        /*0048*/ 	.word	0xffffffff


	//   ....[2]....
        /*004c*/ 	.word	0xffffffff


	//   ....[3]....
        /*0050*/ 	.word	0xffffffff


	//   ....[4]....
        /*0054*/ 	.word	0xffffffff


	//----- nvinfo : EIATTR_COOP_GROUP_INSTR_OFFSETS
	.align		4
.L_29:
        /*0058*/ 	.byte	0x04, 0x28
        /*005a*/ 	.short	(.L_31 - .L_30)


	//   ....[0]....
.L_30:
        /*005c*/ 	.word	0x00000060


	//   ....[1]....
        /*0060*/ 	.word	0x00000070


	//   ....[2]....
        /*0064*/ 	.word	0x00000130


	//   ....[3]....
        /*0068*/ 	.word	0x000004b0


	//   ....[4]....
        /*006c*/ 	.word	0x00001160


	//----- nvinfo : EIATTR_REG_RECONFIG
	.align		4
.L_31:
        /*0070*/ 	.byte	0x01, 0x54
	.zero		2


	//----- nvinfo : EIATTR_SYSCALL_OFFSETS
	.align		4
        /*0074*/ 	.byte	0x04, 0x46
        /*0076*/ 	.short	(.L_33 - .L_32)


	//   ....[0]....
.L_32:
        /*0078*/ 	.word	0x00001320


	//----- nvinfo : EIATTR_MBARRIER_INSTR_OFFSETS
	.align		4
.L_33:
        /*007c*/ 	.byte	0x04, 0x39
        /*007e*/ 	.short	(.L_35 - .L_34)


	//   ....[0]....
.L_34:
        /*0080*/ 	.word	0x00000250
        /*0084*/ 	.word	0x000000ff
        /*0088*/ 	.word	0x00000000
        /*008c*/ 	.short	0x0100
        /*008e*/ 	.byte	0x08
	.zero		1


	//   ....[1]....
        /*0090*/ 	.word	0x00000260
        /*0094*/ 	.word	0x000000ff
        /*0098*/ 	.word	0x00000090
        /*009c*/ 	.short	0x0100
        /*009e*/ 	.byte	0x08
	.zero		1


	//   ....[2]....
        /*00a0*/ 	.word	0x00000270
        /*00a4*/ 	.word	0x000000ff
        /*00a8*/ 	.word	0x00000008
        /*00ac*/ 	.short	0x0100
        /*00ae*/ 	.byte	0x08
	.zero		1


	//   ....[3]....
        /*00b0*/ 	.word	0x00000280
        /*00b4*/ 	.word	0x000000ff
        /*00b8*/ 	.word	0x00000098
        /*00bc*/ 	.short	0x0100
        /*00be*/ 	.byte	0x08
	.zero		1


	//   ....[4]....
        /*00c0*/ 	.word	0x00000290
        /*00c4*/ 	.word	0x000000ff
        /*00c8*/ 	.word	0x00000010
        /*00cc*/ 	.short	0x0100
        /*00ce*/ 	.byte	0x08
	.zero		1


	//   ....[5]....
        /*00d0*/ 	.word	0x000002a0
        /*00d4*/ 	.word	0x000000ff
        /*00d8*/ 	.word	0x000000a0
        /*00dc*/ 	.short	0x0100
        /*00de*/ 	.byte	0x08
	.zero		1


	//   ....[6]....
        /*00e0*/ 	.word	0x000002b0
        /*00e4*/ 	.word	0x000000ff
        /*00e8*/ 	.word	0x00000018
        /*00ec*/ 	.short	0x0100
        /*00ee*/ 	.byte	0x08
	.zero		1


	//   ....[7]....
        /*00f0*/ 	.word	0x000002c0
        /*00f4*/ 	.word	0x000000ff
        /*00f8*/ 	.word	0x000000a8
        /*00fc*/ 	.short	0x0100
        /*00fe*/ 	.byte	0x08
	.zero		1


	//   ....[8]....
        /*0100*/ 	.word	0x000002d0
        /*0104*/ 	.word	0x000000ff
        /*0108*/ 	.word	0x00000020
        /*010c*/ 	.short	0x0100
        /*010e*/ 	.byte	0x08
	.zero		1


	//   ....[9]....
        /*0110*/ 	.word	0x000002e0
        /*0114*/ 	.word	0x000000ff
        /*0118*/ 	.word	0x000000b0
        /*011c*/ 	.short	0x0100
        /*011e*/ 	.byte	0x08
	.zero		1


	//   ....[10]....
        /*0120*/ 	.word	0x000002f0
        /*0124*/ 	.word	0x000000ff
        /*0128*/ 	.word	0x00000028
        /*012c*/ 	.short	0x0100
        /*012e*/ 	.byte	0x08
	.zero		1


	//   ....[11]....
        /*0130*/ 	.word	0x00000300
        /*0134*/ 	.word	0x000000ff
        /*0138*/ 	.word	0x000000b8
        /*013c*/ 	.short	0x0100
        /*013e*/ 	.byte	0x08
	.zero		1


	//   ....[12]....
        /*0140*/ 	.word	0x00000310
        /*0144*/ 	.word	0x000000ff
        /*0148*/ 	.word	0x00000030
        /*014c*/ 	.short	0x0100
        /*014e*/ 	.byte	0x08
	.zero		1


	//   ....[13]....
        /*0150*/ 	.word	0x00000320
        /*0154*/ 	.word	0x000000ff
        /*0158*/ 	.word	0x000000c0
        /*015c*/ 	.short	0x0100
        /*015e*/ 	.byte	0x08
	.zero		1


	//   ....[14]....
        /*0160*/ 	.word	0x00000330
        /*0164*/ 	.word	0x000000ff
        /*0168*/ 	.word	0x00000038
        /*016c*/ 	.short	0x0100
        /*016e*/ 	.byte	0x08
	.zero		1


	//   ....[15]....
        /*0170*/ 	.word	0x00000340
        /*0174*/ 	.word	0x000000ff
        /*0178*/ 	.word	0x000000c8
        /*017c*/ 	.short	0x0100
        /*017e*/ 	.byte	0x08
	.zero		1


	//   ....[16]....
        /*0180*/ 	.word	0x00000350
        /*0184*/ 	.word	0x000000ff
        /*0188*/ 	.word	0x00000040
        /*018c*/ 	.short	0x0100
        /*018e*/ 	.byte	0x08
	.zero		1


	//   ....[17]....
        /*0190*/ 	.word	0x00000360
        /*0194*/ 	.word	0x000000ff
        /*0198*/ 	.word	0x000000d0
        /*019c*/ 	.short	0x0100
        /*019e*/ 	.byte	0x08
	.zero		1


	//   ....[18]....
        /*01a0*/ 	.word	0x00000370
        /*01a4*/ 	.word	0x000000ff
        /*01a8*/ 	.word	0x00000048
        /*01ac*/ 	.short	0x0100
        /*01ae*/ 	.byte	0x08
	.zero		1


	//   ....[19]....
        /*01b0*/ 	.word	0x00000380
        /*01b4*/ 	.word	0x000000ff
        /*01b8*/ 	.word	0x000000d8
        /*01bc*/ 	.short	0x0100
        /*01be*/ 	.byte	0x08
	.zero		1


	//   ....[20]....
        /*01c0*/ 	.word	0x00000390
        /*01c4*/ 	.word	0x000000ff
        /*01c8*/ 	.word	0x00000050
        /*01cc*/ 	.short	0x0100
        /*01ce*/ 	.byte	0x08
	.zero		1


	//   ....[21]....
        /*01d0*/ 	.word	0x000003a0
        /*01d4*/ 	.word	0x000000ff
        /*01d8*/ 	.word	0x000000e0
        /*01dc*/ 	.short	0x0100
        /*01de*/ 	.byte	0x08
	.zero		1


	//   ....[22]....
        /*01e0*/ 	.word	0x000003b0
        /*01e4*/ 	.word	0x000000ff
        /*01e8*/ 	.word	0x00000058
        /*01ec*/ 	.short	0x0100
        /*01ee*/ 	.byte	0x08
	.zero		1


	//   ....[23]....
        /*01f0*/ 	.word	0x000003c0
        /*01f4*/ 	.word	0x000000ff
        /*01f8*/ 	.word	0x000000e8
        /*01fc*/ 	.short	0x0100
        /*01fe*/ 	.byte	0x08
	.zero		1


	//   ....[24]....
        /*0200*/ 	.word	0x000003d0
        /*0204*/ 	.word	0x000000ff
        /*0208*/ 	.word	0x00000060
        /*020c*/ 	.short	0x0100
        /*020e*/ 	.byte	0x08
	.zero		1


	//   ....[25]....
        /*0210*/ 	.word	0x000003e0
        /*0214*/ 	.word	0x000000ff
        /*0218*/ 	.word	0x000000f0
        /*021c*/ 	.short	0x0100
        /*021e*/ 	.byte	0x08
	.zero		1


	//   ....[26]....
        /*0220*/ 	.word	0x000003f0
        /*0224*/ 	.word	0x000000ff
        /*0228*/ 	.word	0x00000068
        /*022c*/ 	.short	0x0100
        /*022e*/ 	.byte	0x08
	.zero		1


	//   ....[27]....
        /*0230*/ 	.word	0x00000400
        /*0234*/ 	.word	0x000000ff
        /*0238*/ 	.word	0x000000f8
        /*023c*/ 	.short	0x0100
        /*023e*/ 	.byte	0x08
	.zero		1


	//   ....[28]....
        /*0240*/ 	.word	0x00000410
        /*0244*/ 	.word	0x000000ff
        /*0248*/ 	.word	0x00000070
        /*024c*/ 	.short	0x0100
        /*024e*/ 	.byte	0x08
	.zero		1


	//   ....[29]....
        /*0250*/ 	.word	0x00000420
        /*0254*/ 	.word	0x000000ff
        /*0258*/ 	.word	0x00000100
        /*025c*/ 	.short	0x0100
        /*025e*/ 	.byte	0x08
	.zero		1


	//   ....[30]....
        /*0260*/ 	.word	0x00000430
        /*0264*/ 	.word	0x000000ff
        /*0268*/ 	.word	0x00000078
        /*026c*/ 	.short	0x0100
        /*026e*/ 	.byte	0x08
	.zero		1


	//   ....[31]....
        /*0270*/ 	.word	0x00000440
        /*0274*/ 	.word	0x000000ff
        /*0278*/ 	.word	0x00000108
        /*027c*/ 	.short	0x0100
        /*027e*/ 	.byte	0x08
	.zero		1


	//   ....[32]....
        /*0280*/ 	.word	0x00000450
        /*0284*/ 	.word	0x000000ff
        /*0288*/ 	.word	0x00000080
        /*028c*/ 	.short	0x0100
        /*028e*/ 	.byte	0x08
	.zero		1


	//   ....[33]....
        /*0290*/ 	.word	0x00000460
        /*0294*/ 	.word	0x000000ff
        /*0298*/ 	.word	0x00000110
        /*029c*/ 	.short	0x0100
        /*029e*/ 	.byte	0x08
	.zero		1


	//   ....[34]....
        /*02a0*/ 	.word	0x00000470
        /*02a4*/ 	.word	0x000000ff
        /*02a8*/ 	.word	0x00000088
        /*02ac*/ 	.short	0x0100
        /*02ae*/ 	.byte	0x08
	.zero		1


	//   ....[35]....
        /*02b0*/ 	.word	0x00000480
        /*02b4*/ 	.word	0x000000ff
        /*02b8*/ 	.word	0x00000118
        /*02bc*/ 	.short	0x0100
        /*02be*/ 	.byte	0x08
	.zero		1


	//   ....[36]....
        /*02c0*/ 	.word	0x00000720
        /*02c4*/ 	.word	0x000000ff
        /*02c8*/ 	.word	0x00000130
        /*02cc*/ 	.short	0x0100
        /*02ce*/ 	.byte	0x06
	.zero		1


	//   ....[37]....
        /*02d0*/ 	.word	0x00000780
        /*02d4*/ 	.word	0x000000ff
        /*02d8*/ 	.word	0x00000138
        /*02dc*/ 	.short	0x0100
        /*02de*/ 	.byte	0x06
	.zero		1


	//   ....[38]....
        /*02e0*/ 	.word	0x000013f0
        /*02e4*/ 	.word	0x00000003
        /*02e8*/ 	.word	0x00000000
        /*02ec*/ 	.short	0x010a
        /*02ee*/ 	.byte	0x3f
	.zero		1


	//   ....[39]....
        /*02f0*/ 	.word	0x00001430
        /*02f4*/ 	.word	0x00000003
        /*02f8*/ 	.word	0x00000000
        /*02fc*/ 	.short	0x010a
        /*02fe*/ 	.byte	0x3f
	.zero		1


	//   ....[40]....
        /*0300*/ 	.word	0x00001690
        /*0304*/ 	.word	0x00000005
        /*0308*/ 	.word	0x00000000
        /*030c*/ 	.short	0x010a
        /*030e*/ 	.byte	0x3f
	.zero		1


	//   ....[41]....
        /*0310*/ 	.word	0x000016d0
        /*0314*/ 	.word	0x00000005
        /*0318*/ 	.word	0x00000000
        /*031c*/ 	.short	0x010a
        /*031e*/ 	.byte	0x3f
	.zero		1


	//   ....[42]....
        /*0320*/ 	.word	0x000017c0
        /*0324*/ 	.word	0x00000004
        /*0328*/ 	.word	0x00000000
        /*032c*/ 	.short	0x0101
        /*032e*/ 	.byte	0x3f
	.zero		1


	//   ....[43]....
        /*0330*/ 	.word	0x000019a0
        /*0334*/ 	.word	0x00000000
        /*0338*/ 	.word	0x00000000
        /*033c*/ 	.short	0x0101
        /*033e*/ 	.byte	0x3f
	.zero		1


	//   ....[44]....
        /*0340*/ 	.word	0x00008f30
        /*0344*/ 	.word	0x0000000e
        /*0348*/ 	.word	0x00000090
        /*034c*/ 	.short	0x010a
        /*034e*/ 	.byte	0x3f
	.zero		1


	//   ....[45]....
        /*0350*/ 	.word	0x000092b0
        /*0354*/ 	.word	0x00000006
        /*0358*/ 	.word	0x00000138
        /*035c*/ 	.short	0x0101
        /*035e*/ 	.byte	0x3f
	.zero		1


	//   ....[46]....
        /*0360*/ 	.word	0x000099e0
        /*0364*/ 	.word	0x00000007
        /*0368*/ 	.word	0x00000000
        /*036c*/ 	.short	0x010a
        /*036e*/ 	.byte	0x3f
	.zero		1


	//   ....[47]....
        /*0370*/ 	.word	0x00009a60
        /*0374*/ 	.word	0x00000009
        /*0378*/ 	.word	0x00000000
        /*037c*/ 	.short	0x010a
        /*037e*/ 	.byte	0x3f
	.zero		1


	//   ....[48]....
        /*0380*/ 	.word	0x00009af0
        /*0384*/ 	.word	0x00000006
        /*0388*/ 	.word	0x00000000
        /*038c*/ 	.short	0x010a
        /*038e*/ 	.byte	0x3f
	.zero		1


	//   ....[49]....
        /*0390*/ 	.word	0x00009b80
        /*0394*/ 	.word	0x00000009
        /*0398*/ 	.word	0x00000000
        /*039c*/ 	.short	0x010a
        /*039e*/ 	.byte	0x3f
	.zero		1


	//   ....[50]....
        /*03a0*/ 	.word	0x00009c10
        /*03a4*/ 	.word	0x00000006
        /*03a8*/ 	.word	0x00000000
        /*03ac*/ 	.short	0x010a
        /*03ae*/ 	.byte	0x3f
	.zero		1


	//   ....[51]....
        /*03b0*/ 	.word	0x00009ca0
        /*03b4*/ 	.word	0x00000009
        /*03b8*/ 	.word	0x00000000
        /*03bc*/ 	.short	0x010a
        /*03be*/ 	.byte	0x3f
	.zero		1


	//   ....[52]....
        /*03c0*/ 	.word	0x00009d30
        /*03c4*/ 	.word	0x00000006
        /*03c8*/ 	.word	0x00000000
        /*03cc*/ 	.short	0x010a
        /*03ce*/ 	.byte	0x3f
	.zero		1


	//   ....[53]....
        /*03d0*/ 	.word	0x00009dc0
        /*03d4*/ 	.word	0x00000009
        /*03d8*/ 	.word	0x00000000
        /*03dc*/ 	.short	0x010a
        /*03de*/ 	.byte	0x3f
	.zero		1


	//   ....[54]....
        /*03e0*/ 	.word	0x00009e50
        /*03e4*/ 	.word	0x00000006
        /*03e8*/ 	.word	0x00000000
        /*03ec*/ 	.short	0x010a
        /*03ee*/ 	.byte	0x3f
	.zero		1


	//   ....[55]....
        /*03f0*/ 	.word	0x00009ee0
        /*03f4*/ 	.word	0x00000009
        /*03f8*/ 	.word	0x00000000
        /*03fc*/ 	.short	0x010a
        /*03fe*/ 	.byte	0x3f
	.zero		1


	//   ....[56]....
        /*0400*/ 	.word	0x00009f70
        /*0404*/ 	.word	0x00000006
        /*0408*/ 	.word	0x00000000
        /*040c*/ 	.short	0x010a
        /*040e*/ 	.byte	0x3f
	.zero		1


	//   ....[57]....
        /*0410*/ 	.word	0x0000a000
        /*0414*/ 	.word	0x00000009
        /*0418*/ 	.word	0x00000000
        /*041c*/ 	.short	0x010a
        /*041e*/ 	.byte	0x3f
	.zero		1


	//   ....[58]....
        /*0420*/ 	.word	0x0000a090
        /*0424*/ 	.word	0x00000006
        /*0428*/ 	.word	0x00000000
        /*042c*/ 	.short	0x010a
        /*042e*/ 	.byte	0x3f
	.zero		1


	//   ....[59]....
        /*0430*/ 	.word	0x0000a120
        /*0434*/ 	.word	0x00000009
        /*0438*/ 	.word	0x00000000
        /*043c*/ 	.short	0x010a
        /*043e*/ 	.byte	0x3f
	.zero		1


	//   ....[60]....
        /*0440*/ 	.word	0x0000a1b0
        /*0444*/ 	.word	0x00000006
        /*0448*/ 	.word	0x00000000
        /*044c*/ 	.short	0x010a
        /*044e*/ 	.byte	0x3f
	.zero		1


	//   ....[61]....
        /*0450*/ 	.word	0x0000a240
        /*0454*/ 	.word	0x00000009
        /*0458*/ 	.word	0x00000000
        /*045c*/ 	.short	0x010a
        /*045e*/ 	.byte	0x3f
	.zero		1


	//   ....[62]....
        /*0460*/ 	.word	0x0000a2d0
        /*0464*/ 	.word	0x00000006
        /*0468*/ 	.word	0x00000000
        /*046c*/ 	.short	0x010a
        /*046e*/ 	.byte	0x3f
	.zero		1


	//   ....[63]....
        /*0470*/ 	.word	0x0000a360
        /*0474*/ 	.word	0x00000003
        /*0478*/ 	.word	0x00000000
        /*047c*/ 	.short	0x010a
        /*047e*/ 	.byte	0x3f
	.zero		1


	//   ....[64]....
        /*0480*/ 	.word	0x0000a3c0
        /*0484*/ 	.word	0x00000003
        /*0488*/ 	.word	0x00000000
        /*048c*/ 	.short	0x010a
        /*048e*/ 	.byte	0x3f
	.zero		1


	//   ....[65]....
        /*0490*/ 	.word	0x0000a410
        /*0494*/ 	.word	0x00000005
        /*0498*/ 	.word	0x00000000
        /*049c*/ 	.short	0x010a
        /*049e*/ 	.byte	0x3f
	.zero		1


	//   ....[66]....
        /*04a0*/ 	.word	0x0000a4e0
        /*04a4*/ 	.word	0x0000000e
        /*04a8*/ 	.word	0x00000090
        /*04ac*/ 	.short	0x010a
        /*04ae*/ 	.byte	0x3f
	.zero		1


	//   ....[67]....
        /*04b0*/ 	.word	0x0000a5b0
        /*04b4*/ 	.word	0x00000007
        /*04b8*/ 	.word	0x00000000
        /*04bc*/ 	.short	0x010a
        /*04be*/ 	.byte	0x3f
	.zero		1


	//   ....[68]....
        /*04c0*/ 	.word	0x0000a600
        /*04c4*/ 	.word	0x00000009
        /*04c8*/ 	.word	0x00000000
        /*04cc*/ 	.short	0x010a
        /*04ce*/ 	.byte	0x3f
	.zero		1


	//   ....[69]....
        /*04d0*/ 	.word	0x0000a650
        /*04d4*/ 	.word	0x00000006
        /*04d8*/ 	.word	0x00000000
        /*04dc*/ 	.short	0x010a
        /*04de*/ 	.byte	0x3f
	.zero		1


	//   ....[70]....
        /*04e0*/ 	.word	0x0000a6a0
        /*04e4*/ 	.word	0x00000009
        /*04e8*/ 	.word	0x00000000
        /*04ec*/ 	.short	0x010a
        /*04ee*/ 	.byte	0x3f
	.zero		1


	//   ....[71]....
        /*04f0*/ 	.word	0x0000a6f0
        /*04f4*/ 	.word	0x00000006
        /*04f8*/ 	.word	0x00000000
        /*04fc*/ 	.short	0x010a
        /*04fe*/ 	.byte	0x3f
	.zero		1


	//   ....[72]....
        /*0500*/ 	.word	0x0000a740
        /*0504*/ 	.word	0x00000009
        /*0508*/ 	.word	0x00000000
        /*050c*/ 	.short	0x010a
        /*050e*/ 	.byte	0x3f
	.zero		1


	//   ....[73]....
        /*0510*/ 	.word	0x0000a790
        /*0514*/ 	.word	0x00000006
        /*0518*/ 	.word	0x00000000
        /*051c*/ 	.short	0x010a
        /*051e*/ 	.byte	0x3f
	.zero		1


	//   ....[74]....
        /*0520*/ 	.word	0x0000a7e0
        /*0524*/ 	.word	0x00000009
        /*0528*/ 	.word	0x00000000
        /*052c*/ 	.short	0x010a
        /*052e*/ 	.byte	0x3f
	.zero		1


	//   ....[75]....
        /*0530*/ 	.word	0x0000a830
        /*0534*/ 	.word	0x00000006
        /*0538*/ 	.word	0x00000000
        /*053c*/ 	.short	0x010a
        /*053e*/ 	.byte	0x3f
	.zero		1


	//   ....[76]....
        /*0540*/ 	.word	0x0000a880
        /*0544*/ 	.word	0x00000009
        /*0548*/ 	.word	0x00000000
        /*054c*/ 	.short	0x010a
        /*054e*/ 	.byte	0x3f
	.zero		1


	//   ....[77]....
        /*0550*/ 	.word	0x0000a8d0
        /*0554*/ 	.word	0x00000006
        /*0558*/ 	.word	0x00000000
        /*055c*/ 	.short	0x010a
        /*055e*/ 	.byte	0x3f
	.zero		1


	//   ....[78]....
        /*0560*/ 	.word	0x0000a920
        /*0564*/ 	.word	0x00000009
        /*0568*/ 	.word	0x00000000
        /*056c*/ 	.short	0x010a
        /*056e*/ 	.byte	0x3f
	.zero		1


	//   ....[79]....
        /*0570*/ 	.word	0x0000a970
        /*0574*/ 	.word	0x00000006
        /*0578*/ 	.word	0x00000000
        /*057c*/ 	.short	0x010a
        /*057e*/ 	.byte	0x3f
	.zero		1


	//   ....[80]....
        /*0580*/ 	.word	0x0000a9c0
        /*0584*/ 	.word	0x00000009
        /*0588*/ 	.word	0x00000000
        /*058c*/ 	.short	0x010a
        /*058e*/ 	.byte	0x3f
	.zero		1


	//   ....[81]....
        /*0590*/ 	.word	0x0000aa10
        /*0594*/ 	.word	0x00000006
        /*0598*/ 	.word	0x00000000
        /*059c*/ 	.short	0x010a
        /*059e*/ 	.byte	0x3f
	.zero		1


	//   ....[82]....
        /*05a0*/ 	.word	0x0000aa60
        /*05a4*/ 	.word	0x00000009
        /*05a8*/ 	.word	0x00000000
        /*05ac*/ 	.short	0x010a
        /*05ae*/ 	.byte	0x3f
	.zero		1


	//   ....[83]....
        /*05b0*/ 	.word	0x0000aab0
        /*05b4*/ 	.word	0x00000006
        /*05b8*/ 	.word	0x00000000
        /*05bc*/ 	.short	0x010a
        /*05be*/ 	.byte	0x3f
	.zero		1


	//----- nvinfo : EIATTR_NUM_MBARRIERS
	.align		4
.L_35:
        /*05c0*/ 	.byte	0x03, 0x38
        /*05c2*/ 	.short	0x0026


	//----- nvinfo : EIATTR_EXIT_INSTR_OFFSETS
	.align		4
        /*05c4*/ 	.byte	0x04, 0x1c
        /*05c6*/ 	.short	(.L_37 - .L_36)


	//   ....[0]....
.L_36:
        /*05c8*/ 	.word	0x000007d0


	//   ....[1]....
        /*05cc*/ 	.word	0x000010a0


	//   ....[2]....
        /*05d0*/ 	.word	0x000085a0


	//   ....[3]....
        /*05d4*/ 	.word	0x00008bd0


	//   ....[4]....
        /*05d8*/ 	.word	0x0000a3b0


	//----- nvinfo : EIATTR_MAX_THREADS
	.align		4
.L_37:
        /*05dc*/ 	.byte	0x04, 0x05
        /*05de*/ 	.short	(.L_39 - .L_38)
.L_38:
        /*05e0*/ 	.word	0x00000180
        /*05e4*/ 	.word	0x00000001
        /*05e8*/ 	.word	0x00000001


	//----- nvinfo : EIATTR_CRS_STACK_SIZE
	.align		4
.L_39:
        /*05ec*/ 	.byte	0x04, 0x1e
        /*05ee*/ 	.short	(.L_41 - .L_40)
.L_40:
        /*05f0*/ 	.word	0x00000000


	//----- nvinfo : EIATTR_CBANK_PARAM_SIZE
	.align		4
.L_41:
        /*05f4*/ 	.byte	0x03, 0x19
        /*05f6*/ 	.short	0x0470


	//----- nvinfo : EIATTR_PARAM_CBANK
	.align		4
        /*05f8*/ 	.byte	0x04, 0x0a
        /*05fa*/ 	.short	(.L_43 - .L_42)
	.align		4
.L_42:
        /*05fc*/ 	.word	index@(.nv.constant0._ZN7cutlass13device_kernelINS_4gemm6kernel13GemmUniversalIN4cute5tupleIJiiiiEEENS1_10collective13CollectiveMmaINS1_34MainloopSm90TmaGmmaWarpSpecializedILi18ENS5_IJNS4_1CILi1EEESB_SB_EEENS1_35KernelTmaWarpSpecializedCooperativeEEENS5_IJNSA_ILi128EEENSA_ILi256EEENSA_ILi32EEEEEEaNS5_IJlSB_lEEEaSJ_NS4_8TiledMMAINS4_8MMA_AtomIJNS4_4SM904GMMA27MMA_64x256x32_S32S8S8_SS_TNEEEENS4_6LayoutINS5_IJNSA_ILi2EEESB_SB_EEENS5_IJSB_NSA_ILi0EEEST_EEEEENS5_IJNS4_10UnderscoreESW_SW_EEEEENS4_13SM90_TMA_LOADENS4_14ComposedLayoutINS4_7SwizzleILi1ELi4ELi3EEENS4_18smem_ptr_flag_bitsILi8EEENSQ_INS5_IJNSA_ILi8EEESH_EEENS5_IJSH_SB_EEEEEEEvNS4_8identityESZ_S19_vS1A_EENS_8epilogue10collective6detail29Sm90TmaWarpSpecializedAdapterINS1D_15DefaultEpilogueIaSJ_SJ_NS1C_6thread17LinearCombinationIaLi1EiiLNS1H_9ScaleType4KindE0ELNS_15FloatRoundStyleE2EaEENS1_15EpilogueDefaultEEEEEvvEEEEvNT_6ParamsE)
        /*0600*/ 	.short	0x0210
        /*0602*/ 	.short	0x0470


	//----- nvinfo : EIATTR_SW_WAR
	.align		4
.L_43:
        /*0604*/ 	.byte	0x04, 0x36
        /*0606*/ 	.short	(.L_45 - .L_44)
.L_44:
        /*0608*/ 	.word	0x00000008
.L_45:


//--------------------- .nv.callgraph             --------------------------
	.section	.nv.callgraph,"",@"SHT_CUDA_CALLGRAPH"
	.align	4
	.sectionentsize	8
	.align		4
        /*0000*/ 	.word	0x00000000
	.align		4
        /*0004*/ 	.word	0xffffffff
	.align		4
        /*0008*/ 	.word	index@(_ZN7cutlass13device_kernelINS_4gemm6kernel13GemmUniversalIN4cute5tupleIJiiiiEEENS1_10collective13CollectiveMmaINS1_34MainloopSm90TmaGmmaWarpSpecializedILi18ENS5_IJNS4_1CILi1EEESB_SB_EEENS1_35KernelTmaWarpSpecializedCooperativeEEENS5_IJNSA_ILi128EEENSA_ILi256EEENSA_ILi32EEEEEEaNS5_IJlSB_lEEEaSJ_NS4_8TiledMMAINS4_8MMA_AtomIJNS4_4SM904GMMA27MMA_64x256x32_S32S8S8_SS_TNEEEENS4_6LayoutINS5_IJNSA_ILi2EEESB_SB_EEENS5_IJSB_NSA_ILi0EEEST_EEEEENS5_IJNS4_10UnderscoreESW_SW_EEEEENS4_13SM90_TMA_LOADENS4_14ComposedLayoutINS4_7SwizzleILi1ELi4ELi3EEENS4_18smem_ptr_flag_bitsILi8EEENSQ_INS5_IJNSA_ILi8EEESH_EEENS5_IJSH_SB_EEEEEEEvNS4_8identityESZ_S19_vS1A_EENS_8epilogue10collective6detail29Sm90TmaWarpSpecializedAdapterINS1D_15DefaultEpilogueIaSJ_SJ_NS1C_6thread17LinearCombinationIaLi1EiiLNS1H_9ScaleType4KindE0ELNS_15FloatRoundStyleE2EaEENS1_15EpilogueDefaultEEEEEvvEEEEvNT_6ParamsE)
	.align		4
        /*000c*/ 	.word	index@(__assertfail)
	.align		4
        /*0010*/ 	.word	0x00000000
	.align		4
        /*0014*/ 	.word	0xfffffffe
	.align		4
        /*0018*/ 	.word	0x00000000
	.align		4
        /*001c*/ 	.word	0xfffffffd
	.align		4
        /*0020*/ 	.word	0x00000000
	.align		4
        /*0024*/ 	.word	0xfffffffc


//--------------------- .nv.constant4             --------------------------
	.section	.nv.constant4,"a",@progbits
	.align	8
	.align		8
.nv.constant4:
        /*0000*/ 	.dword	__assertfail
	.align		8
        /*0008*/ 	.dword	__unnamed_1
	.align		8
        /*0010*/ 	.dword	_ZN40_INTERNAL_65d90af1_4_k_cu_b07aaaf4_313604cuda3std3__45__cpo5beginE
	.align		8
        /*0018*/ 	.dword	_ZN40_INTERNAL_65d90af1_4_k_cu_b07aaaf4_313604cuda3std3__45__cpo3endE
	.align		8
        /*0020*/ 	.dword	_ZN40_INTERNAL_65d90af1_4_k_cu_b07aaaf4_313604cuda3std3__45__cpo6cbeginE
	.align		8
        /*0028*/ 	.dword	_ZN40_INTERNAL_65d90af1_4_k_cu_b07aaaf4_313604cuda3std3__45__cpo4cendE
	.align		8
        /*0030*/ 	.dword	_ZN40_INTERNAL_65d90af1_4_k_cu_b07aaaf4_313604cuda3std3__442_GLOBAL__N__65d90af1_4_k_cu_b07aaaf4_313606ignoreE
	.align		8
        /*0038*/ 	.dword	_ZN40_INTERNAL_65d90af1_4_k_cu_b07aaaf4_313604cuda3std3__419piecewise_constructE
	.align		8
        /*0040*/ 	.dword	_ZN40_INTERNAL_65d90af1_4_k_cu_b07aaaf4_313604cuda3std3__48in_placeE
	.align		8
        /*0048*/ 	.dword	_ZN40_INTERNAL_65d90af1_4_k_cu_b07aaaf4_313604cuda3std6ranges3__45__cpo4swapE
	.align		8
        /*0050*/ 	.dword	_ZN40_INTERNAL_65d90af1_4_k_cu_b07aaaf4_313604cuda3std6ranges3__45__cpo9iter_moveE
	.align		8
        /*0058*/ 	.dword	_ZN40_INTERNAL_65d90af1_4_k_cu_b07aaaf4_313604cute7productE
	.align		8
        /*0060*/ 	.dword	_ZN40_INTERNAL_65d90af1_4_k_cu_b07aaaf4_313604cute1_E
	.align		8
        /*0068*/ 	.dword	$str$22
	.align		8
        /*0070*/ 	.dword	$str$23


//--------------------- .text._ZN7cutlass13device_kernelINS_4gemm6kernel13GemmUniversalIN4cute5tupleIJiiiiEEENS1_10collective13CollectiveMmaINS1_34MainloopSm90TmaGmmaWarpSpecializedILi18ENS5_IJNS4_1CILi1EEESB_SB_EEENS1_35KernelTmaWarpSpecializedCooperativeEEENS5_IJNSA_ILi128EEENSA_ILi256EEENSA_ILi32EEEEEEaNS5_IJlSB_lEEEaSJ_NS4_8TiledMMAINS4_8MMA_AtomIJNS4_4SM904GMMA27MMA_64x256x32_S32S8S8_SS_TNEEEENS4_6LayoutINS5_IJNSA_ILi2EEESB_SB_EEENS5_IJSB_NSA_ILi0EEEST_EEEEENS5_IJNS4_10UnderscoreESW_SW_EEEEENS4_13SM90_TMA_LOADENS4_14ComposedLayoutINS4_7SwizzleILi1ELi4ELi3EEENS4_18smem_ptr_flag_bitsILi8EEENSQ_INS5_IJNSA_ILi8EEESH_EEENS5_IJSH_SB_EEEEEEEvNS4_8identityESZ_S19_vS1A_EENS_8epilogue10collective6detail29Sm90TmaWarpSpecializedAdapterINS1D_15DefaultEpilogueIaSJ_SJ_NS1C_6thread17LinearCombinationIaLi1EiiLNS1H_9ScaleType4KindE0ELNS_15FloatRoundStyleE2EaEENS1_15EpilogueDefaultEEEEEvvEEEEvNT_6ParamsE --------------------------
	.section	.text._ZN7cutlass13device_kernelINS_4gemm6kernel13GemmUniversalIN4cute5tupleIJiiiiEEENS1_10collective13CollectiveMmaINS1_34MainloopSm90TmaGmmaWarpSpecializedILi18ENS5_IJNS4_1CILi1EEESB_SB_EEENS1_35KernelTmaWarpSpecializedCooperativeEEENS5_IJNSA_ILi128EEENSA_ILi256EEENSA_ILi32EEEEEEaNS5_IJlSB_lEEEaSJ_NS4_8TiledMMAINS4_8MMA_AtomIJNS4_4SM904GMMA27MMA_64x256x32_S32S8S8_SS_TNEEEENS4_6LayoutINS5_IJNSA_ILi2EEESB_SB_EEENS5_IJSB_NSA_ILi0EEEST_EEEEENS5_IJNS4_10UnderscoreESW_SW_EEEEENS4_13SM90_TMA_LOADENS4_14ComposedLayoutINS4_7SwizzleILi1ELi4ELi3EEENS4_18smem_ptr_flag_bitsILi8EEENSQ_INS5_IJNSA_ILi8EEESH_EEENS5_IJSH_SB_EEEEEEEvNS4_8identityESZ_S19_vS1A_EENS_8epilogue10collective6detail29Sm90TmaWarpSpecializedAdapterINS1D_15DefaultEpilogueIaSJ_SJ_NS1C_6thread17LinearCombinationIaLi1EiiLNS1H_9ScaleType4KindE0ELNS_15FloatRoundStyleE2EaEENS1_15EpilogueDefaultEEEEEvvEEEEvNT_6ParamsE,"ax",@progbits
	.align	128
.text._ZN7cutlass13device_kernelINS_4gemm6kernel13GemmUniversalIN4cute5tupleIJiiiiEEENS1_10collective13CollectiveMmaINS1_34MainloopSm90TmaGmmaWarpSpecializedILi18ENS5_IJNS4_1CILi1EEESB_SB_EEENS1_35KernelTmaWarpSpecializedCooperativeEEENS5_IJNSA_ILi128EEENSA_ILi256EEENSA_ILi32EEEEEEaNS5_IJlSB_lEEEaSJ_NS4_8TiledMMAINS4_8MMA_AtomIJNS4_4SM904GMMA27MMA_64x256x32_S32S8S8_SS_TNEEEENS4_6LayoutINS5_IJNSA_ILi2EEESB_SB_EEENS5_IJSB_NSA_ILi0EEEST_EEEEENS5_IJNS4_10UnderscoreESW_SW_EEEEENS4_13SM90_TMA_LOADENS4_14ComposedLayoutINS4_7SwizzleILi1ELi4ELi3EEENS4_18smem_ptr_flag_bitsILi8EEENSQ_INS5_IJNSA_ILi8EEESH_EEENS5_IJSH_SB_EEEEEEEvNS4_8identityESZ_S19_vS1A_EENS_8epilogue10collective6detail29Sm90TmaWarpSpecializedAdapterINS1D_15DefaultEpilogueIaSJ_SJ_NS1C_6thread17LinearCombinationIaLi1EiiLNS1H_9ScaleType4KindE0ELNS_15FloatRoundStyleE2EaEENS1_15EpilogueDefaultEEEEEvvEEEEvNT_6ParamsE:
        .type           _ZN7cutlass13device_kernelINS_4gemm6kernel13GemmUniversalIN4cute5tupleIJiiiiEEENS1_10collective13CollectiveMmaINS1_34MainloopSm90TmaGmmaWarpSpecializedILi18ENS5_IJNS4_1CILi1EEESB_SB_EEENS1_35KernelTmaWarpSpecializedCooperativeEEENS5_IJNSA_ILi128EEENSA_ILi256EEENSA_ILi32EEEEEEaNS5_IJlSB_lEEEaSJ_NS4_8TiledMMAINS4_8MMA_AtomIJNS4_4SM904GMMA27MMA_64x256x32_S32S8S8_SS_TNEEEENS4_6LayoutINS5_IJNSA_ILi2EEESB_SB_EEENS5_IJSB_NSA_ILi0EEEST_EEEEENS5_IJNS4_10UnderscoreESW_SW_EEEEENS4_13SM90_TMA_LOADENS4_14ComposedLayoutINS4_7SwizzleILi1ELi4ELi3EEENS4_18smem_ptr_flag_bitsILi8EEENSQ_INS5_IJNSA_ILi8EEESH_EEENS5_IJSH_SB_EEEEEEEvNS4_8identityESZ_S19_vS1A_EENS_8epilogue10collective6detail29Sm90TmaWarpSpecializedAdapterINS1D_15DefaultEpilogueIaSJ_SJ_NS1C_6thread17LinearCombinationIaLi1EiiLNS1H_9ScaleType4KindE0ELNS_15FloatRoundStyleE2EaEENS1_15EpilogueDefaultEEEEEvvEEEEvNT_6ParamsE,@function
        .size           _ZN7cutlass13device_kernelINS_4gemm6kernel13GemmUniversalIN4cute5tupleIJiiiiEEENS1_10collective13CollectiveMmaINS1_34MainloopSm90TmaGmmaWarpSpecializedILi18ENS5_IJNS4_1CILi1EEESB_SB_EEENS1_35KernelTmaWarpSpecializedCooperativeEEENS5_IJNSA_ILi128EEENSA_ILi256EEENSA_ILi32EEEEEEaNS5_IJlSB_lEEEaSJ_NS4_8TiledMMAINS4_8MMA_AtomIJNS4_4SM904GMMA27MMA_64x256x32_S32S8S8_SS_TNEEEENS4_6LayoutINS5_IJNSA_ILi2EEESB_SB_EEENS5_IJSB_NSA_ILi0EEEST_EEEEENS5_IJNS4_10UnderscoreESW_SW_EEEEENS4_13SM90_TMA_LOADENS4_14ComposedLayoutINS4_7SwizzleILi1ELi4ELi3EEENS4_18smem_ptr_flag_bitsILi8EEENSQ_INS5_IJNSA_ILi8EEESH_EEENS5_IJSH_SB_EEEEEEEvNS4_8identityESZ_S19_vS1A_EENS_8epilogue10collective6detail29Sm90TmaWarpSpecializedAdapterINS1D_15DefaultEpilogueIaSJ_SJ_NS1C_6thread17LinearCombinationIaLi1EiiLNS1H_9ScaleType4KindE0ELNS_15FloatRoundStyleE2EaEENS1_15EpilogueDefaultEEEEEvvEEEEvNT_6ParamsE,(.L_x_355 - _ZN7cutlass13device_kernelINS_4gemm6kernel13GemmUniversalIN4cute5tupleIJiiiiEEENS1_10collective13CollectiveMmaINS1_34MainloopSm90TmaGmmaWarpSpecializedILi18ENS5_IJNS4_1CILi1EEESB_SB_EEENS1_35KernelTmaWarpSpecializedCooperativeEEENS5_IJNSA_ILi128EEENSA_ILi256EEENSA_ILi32EEEEEEaNS5_IJlSB_lEEEaSJ_NS4_8TiledMMAINS4_8MMA_AtomIJNS4_4SM904GMMA27MMA_64x256x32_S32S8S8_SS_TNEEEENS4_6LayoutINS5_IJNSA_ILi2EEESB_SB_EEENS5_IJSB_NSA_ILi0EEEST_EEEEENS5_IJNS4_10UnderscoreESW_SW_EEEEENS4_13SM90_TMA_LOADENS4_14ComposedLayoutINS4_7SwizzleILi1ELi4ELi3EEENS4_18smem_ptr_flag_bitsILi8EEENSQ_INS5_IJNSA_ILi8EEESH_EEENS5_IJSH_SB_EEEEEEEvNS4_8identityESZ_S19_vS1A_EENS_8epilogue10collective6detail29Sm90TmaWarpSpecializedAdapterINS1D_15DefaultEpilogueIaSJ_SJ_NS1C_6thread17LinearCombinationIaLi1EiiLNS1H_9ScaleType4KindE0ELNS_15FloatRoundStyleE2EaEENS1_15EpilogueDefaultEEEEEvvEEEEvNT_6ParamsE)
        .other          _ZN7cutlass13device_kernelINS_4gemm6kernel13GemmUniversalIN4cute5tupleIJiiiiEEENS1_10collective13CollectiveMmaINS1_34MainloopSm90TmaGmmaWarpSpecializedILi18ENS5_IJNS4_1CILi1EEESB_SB_EEENS1_35KernelTmaWarpSpecializedCooperativeEEENS5_IJNSA_ILi128EEENSA_ILi256EEENSA_ILi32EEEEEEaNS5_IJlSB_lEEEaSJ_NS4_8TiledMMAINS4_8MMA_AtomIJNS4_4SM904GMMA27MMA_64x256x32_S32S8S8_SS_TNEEEENS4_6LayoutINS5_IJNSA_ILi2EEESB_SB_EEENS5_IJSB_NSA_ILi0EEEST_EEEEENS5_IJNS4_10UnderscoreESW_SW_EEEEENS4_13SM90_TMA_LOADENS4_14ComposedLayoutINS4_7SwizzleILi1ELi4ELi3EEENS4_18smem_ptr_flag_bitsILi8EEENSQ_INS5_IJNSA_ILi8EEESH_EEENS5_IJSH_SB_EEEEEEEvNS4_8identityESZ_S19_vS1A_EENS_8epilogue10collective6detail29Sm90TmaWarpSpecializedAdapterINS1D_15DefaultEpilogueIaSJ_SJ_NS1C_6thread17LinearCombinationIaLi1EiiLNS1H_9ScaleType4KindE0ELNS_15FloatRoundStyleE2EaEENS1_15EpilogueDefaultEEEEEvvEEEEvNT_6ParamsE,@"STO_CUDA_ENTRY STV_DEFAULT"
_ZN7cutlass13device_kernelINS_4gemm6kernel13GemmUniversalIN4cute5tupleIJiiiiEEENS1_10collective13CollectiveMmaINS1_34MainloopSm90TmaGmmaWarpSpecializedILi18ENS5_IJNS4_1CILi1EEESB_SB_EEENS1_35KernelTmaWarpSpecializedCooperativeEEENS5_IJNSA_ILi128EEENSA_ILi256EEENSA_ILi32EEEEEEaNS5_IJlSB_lEEEaSJ_NS4_8TiledMMAINS4_8MMA_AtomIJNS4_4SM904GMMA27MMA_64x256x32_S32S8S8_SS_TNEEEENS4_6LayoutINS5_IJNSA_ILi2EEESB_SB_EEENS5_IJSB_NSA_ILi0EEEST_EEEEENS5_IJNS4_10UnderscoreESW_SW_EEEEENS4_13SM90_TMA_LOADENS4_14ComposedLayoutINS4_7SwizzleILi1ELi4ELi3EEENS4_18smem_ptr_flag_bitsILi8EEENSQ_INS5_IJNSA_ILi8EEESH_EEENS5_IJSH_SB_EEEEEEEvNS4_8identityESZ_S19_vS1A_EENS_8epilogue10collective6detail29Sm90TmaWarpSpecializedAdapterINS1D_15DefaultEpilogueIaSJ_SJ_NS1C_6thread17LinearCombinationIaLi1EiiLNS1H_9ScaleType4KindE0ELNS_15FloatRoundStyleE2EaEENS1_15EpilogueDefaultEEEEEvvEEEEvNT_6ParamsE:
[----:B------:R-:W0:Y:S01]  /*0000*/  LDC R1, c[0x0][0x28] ;  /* 0x00000a00ff017b82 */ /* 0x000e220000000800 */
[----:B------:R-:W1:Y:S01]  /*0010*/  S2R R18, SR_TID.X ;  /* 0x0000000000127919 */ /* 0x000e620000002100 */
[----:B------:R-:W-:Y:S01]  /*0020*/  ELECT P0, URZ, PT ;  /* 0x00000000003f782f */ /* 0x000fe20003800000 */
[----:B------:R-:W-:Y:S01]  /*0030*/  BSSY B0, `(.L_x_0) ;  /* 0x000000f000007945 */ /* 0x000fe20003800000 */
[--C-:B-1----:R-:W-:Y:S02]  /*0040*/  SHF.R.U32.HI R0, RZ, 0x5, R18.reuse ;  /* 0x00000005ff007819 */ /* 0x102fe40000011612 */
[----:B------:R-:W-:-:S03]  /*0050*/  SHF.R.U32.HI R2, RZ, 0x7, R18 ;  /* 0x00000007ff027819 */ /* 0x000fc60000011612 */
[----:B------:R-:W1:Y:S04]  /*0060*/  SHFL.IDX PT, R5, R0, RZ, 0x1f ;  /* 0x00001fff00057589 */ /* 0x000e6800000e0000 */
[----:B------:R2:W3:Y:S01]  /*0070*/  SHFL.IDX PT, R8, R2, RZ, 0x1f ;  /* 0x00001fff02087589 */ /* 0x0004e200000e0000 */
[----:B-1----:R-:W-:-:S13]  /*0080*/  ISETP.NE.OR P0, PT, R5, RZ, !P0 ;  /* 0x000000ff0500720c */ /* 0x002fda0004705670 */
[----:B0-23--:R-:W-:Y:S05]  /*0090*/  @P0 BRA `(.L_x_1) ;  /* 0x0000000000200947 */ /* 0x00dfea0003800000 */
[----:B------:R-:W-:Y:S02]  /*00a0*/  ULDC.64 UR4, c[0x0][0x198] ;  /* 0x0000660000047ab9 */ /* 0x000fe40000000a00 */
[----:B------:R-:W-:Y:S02]  /*00b0*/  UIADD3 UR6, UP0, UR4, 0xf0, URZ ;  /* 0x000000f004067890 */ /* 0x000fe4000ff1e03f */
[----:B------:R-:W-:Y:S02]  /*00c0*/  UIADD3 UR4, UP1, UR4, 0x1f0, URZ ;  /* 0x000001f004047890 */ /* 0x000fe4000ff3e03f */
[----:B------:R-:W-:Y:S02]  /*00d0*/  UIADD3.X UR7, URZ, UR5, URZ, UP0, !UPT ;  /* 0x000000053f077290 */ /* 0x000fe400087fe43f */
[----:B------:R-:W-:-:S07]  /*00e0*/  UIADD3.X UR5, URZ, UR5, URZ, UP1, !UPT ;  /* 0x000000053f057290 */ /* 0x000fce0008ffe43f */
[----:B------:R0:W-:Y:S02]  /*00f0*/  UTMACCTL.PF [UR6] ;  /* 0x00000000060079b9 */ /* 0x0001e40008040000 */
[----:B------:R0:W-:Y:S02]  /*0100*/  UTMACCTL.PF [UR4] ;  /* 0x00000000040079b9 */ /* 0x0001e40008040000 */
[----:B0-----:R-:W-:Y:S01]  /*0110*/  NOP ;  /* 0x0000000000007918 */ /* 0x001fe20000000000 */
.L_x_1:
[----:B------:R-:W-:Y:S05]  /*0120*/  BSYNC B0 ;  /* 0x0000000000007941 */ /* 0x000fea0003800000 */
.L_x_0:
[----:B------:R-:W0:Y:S02]  /*0130*/  SHFL.IDX PT, R2, R0, RZ, 0x1f ;  /* 0x00001fff00027589 */ /* 0x000e2400000e0000 */
[----:B0-----:R-:W-:-:S13]  /*0140*/  ISETP.NE.AND P0, PT, R2, RZ, PT ;  /* 0x000000ff0200720c */ /* 0x001fda0003f05270 */
[----:B------:R-:W-:Y:S05]  /*0150*/  @P0 BRA `(.L_x_2) ;  /* 0x0000000000d40947 */ /* 0x000fea0003800000 */
[----:B------:R-:W-:Y:S01]  /*0160*/  ELECT P0, URZ, PT ;  /* 0x00000000003f782f */ /* 0x000fe20003800000 */
[----:B------:R-:W-:-:S12]  /*0170*/  BSSY B0, `(.L_x_2) ;  /* 0x0000033000007945 */ /* 0x000fd80003800000 */
[----:B------:R-:W-:Y:S05]  /*0180*/  @!P0 BRA `(.L_x_3) ;  /* 0x0000000000c48947 */ /* 0x000fea0003800000 */
[----:B------:R-:W0:Y:S01]  /*0190*/  S2UR UR8, SR_CgaCtaId ;  /* 0x00000000000879c3 */ /* 0x000e220000008800 */
[----:B------:R-:W-:Y:S01]  /*01a0*/  UMOV UR4, 0x400 ;  /* 0x0000040000047882 */ /* 0x000fe20000000000 */
[----:B------:R-:W-:Y:S01]  /*01b0*/  UMOV UR5, 0x1 ;  /* 0x0000000100057882 */ /* 0x000fe20000000000 */
[----:B------:R-:W-:Y:S02]  /*01c0*/  UMOV UR6, 0x100 ;  /* 0x0000010000067882 */ /* 0x000fe40000000000 */
[----:B------:R-:W-:-:S04]  /*01d0*/  UIADD3 UR6, -UR6, 0x100000, URZ ;  /* 0x0010000006067890 */ /* 0x000fc8000fffe13f */
[----:B------:R-:W-:Y:S02]  /*01e0*/  USHF.L.U32 UR7, UR6, 0xb, URZ ;  /* 0x0000000b06077899 */ /* 0x000fe4000800063f */
[----:B------:R-:W-:Y:S02]  /*01f0*/  USHF.L.U32 UR6, UR6, 0x1, URZ ;  /* 0x0000000106067899 */ /* 0x000fe4000800063f */
[----:B0-----:R-:W-:Y:S02]  /*0200*/  ULEA UR8, UR8, UR4, 0x18 ;  /* 0x0000000408087291 */ /* 0x001fe4000f8ec03f */
[----:B------:R-:W-:-:S04]  /*0210*/  UIADD3 UR4, -UR5, 0x100000, URZ ;  /* 0x0010000005047890 */ /* 0x000fc8000fffe13f */
[----:B------:R-:W-:Y:S02]  /*0220*/  USHF.L.U32 UR5, UR4, 0xb, URZ ;  /* 0x0000000b04057899 */ /* 0x000fe4000800063f */
[----:B------:R-:W-:Y:S01]  /*0230*/  USHF.L.U32 UR4, UR4, 0x1, URZ ;  /* 0x0000000104047899 */ /* 0x000fe2000800063f */
[----:B------:R-:W0:Y:S11]  /*0240*/  FENCE.VIEW.ASYNC.S ;  /* 0x00000000000073c6 */ /* 0x000e360000000000 */
[----:B0-----:R0:W1:Y:S01]  /*0250*/  SYNCS.EXCH.64 URZ, [UR8], UR4 ;  /* 0x00000004083f75b2 */ /* 0x0010620008000100 */
[----:B------:R0:W2:Y:S01]  /*0260*/  SYNCS.EXCH.64 URZ, [UR8+0x90], UR6 ;  /* 0x00009006083f75b2 */ /* 0x0000a20008000100 */
[----:B------:R0:W3:Y:S01]  /*0270*/  SYNCS.EXCH.64 URZ, [UR8+0x8], UR4 ;  /* 0x00000804083f75b2 */ /* 0x0000e20008000100 */
[----:B------:R0:W4:Y:S01]  /*0280*/  SYNCS.EXCH.64 URZ, [UR8+0x98], UR6 ;  /* 0x00009806083f75b2 */ /* 0x0001220008000100 */
[----:B------:R0:W0:Y:S01]  /*0290*/  SYNCS.EXCH.64 URZ, [UR8+0x10], UR4 ;  /* 0x00001004083f75b2 */ /* 0x0000220008000100 */
        /* <DEDUP_REMOVED lines=31> */
[----:B-1234-:R-:W-:Y:S01]  /*0490*/  NOP ;  /* 0x0000000000007918 */ /* 0x01efe20000000000 */
.L_x_3:
[----:B0-----:R-:W-:Y:S05]  /*04a0*/  BSYNC B0 ;  /* 0x0000000000007941 */ /* 0x001fea0003800000 */
.L_x_2:
[----:B------:R-:W0:Y:S01]  /*04b0*/  SHFL.IDX PT, R0, R0, RZ, 0x1f ;  /* 0x00001fff00007589 */ /* 0x000e2200000e0000 */
[----:B------:R-:W-:Y:S01]  /*04c0*/  ELECT P0, URZ, PT ;  /* 0x00000000003f782f */ /* 0x000fe20003800000 */
[----:B------:R-:W1:Y:S01]  /*04d0*/  LDC R2, c[0x0][0x65c] ;  /* 0x00019700ff027b82 */ /* 0x000e620000000800 */
[----:B------:R-:W-:Y:S01]  /*04e0*/  SHF.R.S32.HI R6, RZ, 0x1f, R5 ;  /* 0x0000001fff067819 */ /* 0x000fe20000011405 */
[----:B------:R-:W2:Y:S01]  /*04f0*/  S2R R3, SR_CTAID.Y ;  /* 0x0000000000037919 */ /* 0x000ea20000002600 */
[----:B------:R-:W-:Y:S01]  /*0500*/  UMOV UR4, 0x20 ;  /* 0x0000002000047882 */ /* 0x000fe20000000000 */
[----:B------:R-:W-:Y:S01]  /*0510*/  ISETP.NE.AND P2, PT, R8, RZ, PT ;  /* 0x000000ff0800720c */ /* 0x000fe20003f45270 */
[----:B------:R-:W-:Y:S01]  /*0520*/  NOP ;  /* 0x0000000000007918 */ /* 0x000fe20000000000 */
[----:B------:R-:W3:Y:S01]  /*0530*/  S2R R4, SR_CTAID.X ;  /* 0x0000000000047919 */ /* 0x000ee20000002500 */
[----:B------:R-:W-:Y:S01]  /*0540*/  LEA.HI R6, R6, R5, RZ, 0x2 ;  /* 0x0000000506067211 */ /* 0x000fe200078f10ff */
[----:B------:R-:W-:Y:S01]  /*0550*/  NOP ;  /* 0x0000000000007918 */ /* 0x000fe20000000000 */
[----:B0-----:R-:W-:-:S02]  /*0560*/  ISETP.NE.OR P0, PT, R0, RZ, !P0 ;  /* 0x000000ff0000720c */ /* 0x001fc40004705670 */
[----:B-1----:R-:W-:-:S04]  /*0570*/  ISETP.NE.AND P3, PT, R2, 0x1, PT ;  /* 0x000000010200780c */ /* 0x002fc80003f65270 */
[----:B------:R-:W-:Y:S02]  /*0580*/  P2R R0, PR, RZ, 0x8 ;  /* 0x00000008ff007803 */ /* 0x000fe40000000000 */
[----:B------:R-:W-:-:S05]  /*0590*/  LOP3.LUT R0, R6, 0xfffffffc, RZ, 0xc0, !PT ;  /* 0xfffffffc06007812 */ /* 0x000fca00078ec0ff */
[----:B------:R-:W-:Y:S01]  /*05a0*/  VOTEU.ALL UP0, P0 ;  /* 0x00000000003f7886 */ /* 0x000fe20000000000 */
[----:B------:R-:W-:Y:S01]  /*05b0*/  IMAD.IADD R0, R5, 0x1, -R0 ;  /* 0x0000000105007824 */ /* 0x000fe200078e0a00 */
[----:B------:R-:W3:Y:S01]  /*05c0*/  @P3 LDC R17, c[0x0][0x10] ;  /* 0x00000400ff113b82 */ /* 0x000ee20000000800 */
[----:B------:R-:W-:Y:S01]  /*05d0*/  VOTEU.ALL UP1, P0 ;  /* 0x00000000003f7886 */ /* 0x000fe20000020000 */
[----:B--2---:R-:W-:Y:S01]  /*05e0*/  @P3 IMAD.MOV.U32 R6, RZ, RZ, R3 ;  /* 0x000000ffff063224 */ /* 0x004fe200078e0003 */
[----:B------:R-:W-:Y:S01]  /*05f0*/  @!UP0 UMOV UR6, 0x400 ;  /* 0x0000040000068882 */ /* 0x000fe20000000000 */
[----:B------:R-:W-:-:S04]  /*0600*/  @!UP0 UIADD3 UR4, -UR4, 0x100000, URZ ;  /* 0x0010000004048890 */ /* 0x000fc8000fffe13f */
[----:B------:R-:W-:Y:S02]  /*0610*/  @!UP0 USHF.L.U32 UR5, UR4, 0xb, URZ ;  /* 0x0000000b04058899 */ /* 0x000fe4000800063f */
[----:B------:R-:W-:Y:S01]  /*0620*/  @!UP0 USHF.L.U32 UR4, UR4, 0x1, URZ ;  /* 0x0000000104048899 */ /* 0x000fe2000800063f */
[----:B------:R-:W-:Y:S02]  /*0630*/  @P3 IMAD.MOV.U32 R7, RZ, RZ, RZ ;  /* 0x000000ffff073224 */ /* 0x000fe400078e00ff */
[----:B------:R-:W-:Y:S01]  /*0640*/  IMAD.MOV.U32 R5, RZ, RZ, RZ ;  /* 0x000000ffff057224 */ /* 0x000fe200078e00ff */
[----:B------:R-:W0:Y:S01]  /*0650*/  @!UP0 S2UR UR7, SR_CgaCtaId ;  /* 0x00000000000789c3 */ /* 0x000e220000008800 */
[----:B------:R-:W-:-:S07]  /*0660*/  @P3 IMAD.MOV.U32 R11, RZ, RZ, RZ ;  /* 0x000000ffff0b3224 */ /* 0x000fce00078e00ff */
[----:B------:R-:W1:Y:S01]  /*0670*/  @!P3 LDC R9, c[0x0][0xc] ;  /* 0x00000300ff09bb82 */ /* 0x000e620000000800 */
[----:B---3--:R-:W-:-:S04]  /*0680*/  @P3 IMAD.WIDE.U32 R16, R4, R17, R6 ;  /* 0x0000001104103225 */ /* 0x008fc800078e0006 */
[----:B------:R-:W-:Y:S01]  /*0690*/  @P3 IMAD.IADD R17, R17, 0x1, R11 ;  /* 0x0000000111113824 */ /* 0x000fe200078e020b */
[----:B0-----:R-:W-:Y:S01]  /*06a0*/  @!UP0 ULEA UR6, UR7, UR6, 0x18 ;  /* 0x0000000607068291 */ /* 0x001fe2000f8ec03f */
[----:B------:R-:W-:Y:S01]  /*06b0*/  VOTEU.ALL UP0, P0 ;  /* 0x00000000003f7886 */ /* 0x000fe20000000000 */
[----:B------:R-:W-:-:S04]  /*06c0*/  ISETP.NE.AND P0, PT, R0, 0x3, PT ;  /* 0x000000030000780c */ /* 0x000fc80003f05270 */
[----:B------:R-:W-:Y:S01]  /*06d0*/  ISETP.EQ.OR P0, PT, R0, RZ, !P0 ;  /* 0x000000ff0000720c */ /* 0x000fe20004702670 */
[----:B-1----:R-:W-:-:S03]  /*06e0*/  @!P3 IMAD.WIDE.U32 R6, R9, R3, R4 ;  /* 0x000000030906b225 */ /* 0x002fc600078e0004 */
[C---:B------:R-:W-:Y:S01]  /*06f0*/  ISETP.EQ.AND P0, PT, R8.reuse, RZ, P0 ;  /* 0x000000ff0800720c */ /* 0x040fe20000702270 */
[----:B------:R-:W-:Y:S01]  /*0700*/  VIADD R8, R8, 0xffffffff ;  /* 0xffffffff08087836 */ /* 0x000fe20000000000 */
[----:B------:R-:W0:Y:S02]  /*0710*/  FENCE.VIEW.ASYNC.S ;  /* 0x00000000000073c6 */ /* 0x000e240000000000 */
[----:B0-----:R0:W1:Y:S01]  /*0720*/  @!UP0 SYNCS.EXCH.64 URZ, [UR6+0x130], UR4 ;  /* 0x00013004063f85b2 */ /* 0x0010620008000100 */
[----:B------:R-:W-:Y:S01]  /*0730*/  @!P3 IMAD.MOV.U32 R16, RZ, RZ, R6 ;  /* 0x000000ffff10b224 */ /* 0x000fe200078e0006 */
[----:B------:R-:W-:Y:S01]  /*0740*/  SEL R19, RZ, 0x1, !P0 ;  /* 0x00000001ff137807 */ /* 0x000fe20004000000 */
[----:B------:R-:W-:Y:S01]  /*0750*/  @!P3 IMAD.MOV.U32 R17, RZ, RZ, R7 ;  /* 0x000000ffff11b224 */ /* 0x000fe200078e0007 */
[----:B------:R-:W-:-:S04]  /*0760*/  ISETP.GE.U32.AND P1, PT, R8, 0x2, PT ;  /* 0x000000020800780c */ /* 0x000fc80003f26070 */
[----:B------:R-:W-:Y:S01]  /*0770*/  SEL R19, R19, 0x2, P1 ;  /* 0x0000000213137807 */ /* 0x000fe20000800000 */
[----:B------:R0:W1:Y:S01]  /*0780*/  @!UP1 SYNCS.EXCH.64 URZ, [UR6+0x138], UR4 ;  /* 0x00013804063f95b2 */ /* 0x0000620008000100 */
[----:B------:R-:W-:Y:S01]  /*0790*/  NOP ;  /* 0x0000000000007918 */ /* 0x000fe20000000000 */
[----:B-1----:R-:W-:Y:S06]  /*07a0*/  BAR.SYNC.DEFER_BLOCKING 0x0 ;  /* 0x0000000000007b1d */ /* 0x002fec0000010000 */
[----:B------:R-:W-:Y:S05]  /*07b0*/  @!P2 BRA `(.L_x_4) ;  /* 0x0000007c007ca947 */ /* 0x000fea0003800000 */
[----:B------:R-:W-:-:S13]  /*07c0*/  ISETP.GT.U32.AND P0, PT, R8, 0x1, PT ;  /* 0x000000010800780c */ /* 0x000fda0003f04070 */
[----:B0-----:R-:W-:Y:S05]  /*07d0*/  @P0 EXIT ;  /* 0x000000000000094d */ /* 0x001fea0003800000 */
[----:B------:R-:W-:Y:S01]  /*07e0*/  ULDC.64 UR4, c[0x0][0x650] ;  /* 0x0001940000047ab9 */ /* 0x000fe20000000a00 */
[----:B------:R-:W-:Y:S01]  /*07f0*/  PRMT R0, RZ, 0x7610, R0 ;  /* 0x00007610ff007816 */ /* 0x000fe20000000000 */
[----:B------:R-:W-:Y:S01]  /*0800*/  IMAD.MOV.U32 R152, RZ, RZ, -0x1 ;  /* 0xffffffffff987424 */ /* 0x000fe200078e00ff */
[----:B------:R-:W-:Y:S01]  /*0810*/  ISETP.GE.U32.AND P0, PT, R16, UR4, PT ;  /* 0x0000000410007c0c */ /* 0x000fe2000bf06070 */
[----:B------:R-:W-:Y:S02]  /*0820*/  IMAD.MOV.U32 R23, RZ, RZ, -0x1 ;  /* 0xffffffffff177424 */ /* 0x000fe400078e00ff */
[----:B------:R-:W-:Y:S01]  /*0830*/  IMAD.MOV.U32 R22, RZ, RZ, -0x1 ;  /* 0xffffffffff167424 */ /* 0x000fe200078e00ff */
[----:B------:R-:W-:-:S13]  /*0840*/  ISETP.GE.U32.AND.EX P0, PT, R17, UR5, PT, P0 ;  /* 0x0000000511007c0c */ /* 0x000fda000bf06100 */
[----:B------:R-:W-:Y:S05]  /*0850*/  @P0 BRA `(.L_x_5) ;  /* 0x0000000400580947 */ /* 0x000fea0003800000 */
[----:B------:R-:W0:Y:S01]  /*0860*/  LDC.64 R14, c[0x0][0x628] ;  /* 0x00018a00ff0e7b82 */ /* 0x000e220000000a00 */
[----:B------:R-:W-:Y:S02]  /*0870*/  IMAD.MOV.U32 R6, RZ, RZ, R16 ;  /* 0x000000ffff067224 */ /* 0x000fe400078e0010 */
[----:B------:R-:W-:-:S05]  /*0880*/  IMAD.MOV.U32 R7, RZ, RZ, R17 ;  /* 0x000000ffff077224 */ /* 0x000fca00078e0011 */
[----:B------:R-:W1:Y:S08]  /*0890*/  LDC R0, c[0x0][0x630] ;  /* 0x00018c00ff007b82 */ /* 0x000e700000000800 */
[----:B------:R-:W2:Y:S01]  /*08a0*/  LDC.64 R20, c[0x0][0x620] ;  /* 0x00018800ff147b82 */ /* 0x000ea20000000a00 */
[----:B0-----:R-:W-:-:S04]  /*08b0*/  ISETP.NE.U32.AND P0, PT, R14, RZ, PT ;  /* 0x000000ff0e00720c */ /* 0x001fc80003f05070 */
[----:B------:R-:W-:-:S13]  /*08c0*/  ISETP.NE.AND.EX P0, PT, R15, RZ, PT, P0 ;  /* 0x000000ff0f00720c */ /* 0x000fda0003f05300 */
[----:B-12---:R-:W-:Y:S05]  /*08d0*/  @!P0 BRA `(.L_x_6) ;  /* 0x0000000000288947 */ /* 0x006fea0003800000 */
[----:B------:R-:W0:Y:S02]  /*08e0*/  LDC R11, c[0x0][0x634] ;  /* 0x00018d00ff0b7b82 */ /* 0x000e240000000800 */
[----:B0-----:R-:W-:-:S05]  /*08f0*/  IADD3 R11, P0, R16, R11, RZ ;  /* 0x0000000b100b7210 */ /* 0x001fca0007f1e0ff */
[----:B------:R-:W-:-:S04]  /*0900*/  IMAD.X R13, RZ, RZ, R17, P0 ;  /* 0x000000ffff0d7224 */ /* 0x000fc800000e0611 */
[----:B------:R-:W-:-:S04]  /*0910*/  IMAD.WIDE.U32 R6, R13, R14, RZ ;  /* 0x0000000e0d067225 */ /* 0x000fc800078e00ff */
[----:B------:R-:W-:-:S04]  /*0920*/  IMAD.WIDE.U32 R8, P0, R11, R15, R6 ;  /* 0x0000000f0b087225 */ /* 0x000fc80007800006 */
[----:B------:R-:W-:-:S04]  /*0930*/  IMAD.WIDE.U32 R6, R11, R14, RZ ;  /* 0x0000000e0b067225 */ /* 0x000fc800078e00ff */
[----:B------:R-:W-:Y:S01]  /*0940*/  IMAD.X R11, RZ, RZ, RZ, P0 ;  /* 0x000000ffff0b7224 */ /* 0x000fe200000e06ff */
[----:B------:R-:W-:Y:S01]  /*0950*/  IADD3 RZ, P0, R7, R8, RZ ;  /* 0x0000000807ff7210 */ /* 0x000fe20007f1e0ff */
[----:B------:R-:W-:-:S04]  /*0960*/  IMAD.MOV.U32 R10, RZ, RZ, R9 ;  /* 0x000000ffff0a7224 */ /* 0x000fc800078e0009 */
[----:B------:R-:W-:-:S08]  /*0970*/  IMAD.WIDE.U32.X R6, R13, R15, R10, P0 ;  /* 0x0000000f0d067225 */ /* 0x000fd000000e040a */
.L_x_6:
[-CC-:B------:R-:W-:Y:S01]  /*0980*/  SHF.R.U64 R25, R6, R0.reuse, R7.reuse ;  /* 0x0000000006197219 */ /* 0x180fe20000001207 */
[----:B------:R-:W0:Y:S01]  /*0990*/  LDC R10, c[0x0][0x618] ;  /* 0x00018600ff0a7b82 */ /* 0x000e220000000800 */
[----:B------:R-:W-:Y:S01]  /*09a0*/  SHF.R.U32.HI R5, RZ, R0, R7 ;  /* 0x00000000ff057219 */ /* 0x000fe20000011607 */
[----:B------:R-:W-:Y:S01]  /*09b0*/  ULDC UR4, c[0x0][0x150] ;  /* 0x0000540000047ab9 */ /* 0x000fe20000000800 */
[----:B------:R-:W-:Y:S02]  /*09c0*/  IADD3 R9, P0, RZ, -R25, RZ ;  /* 0x80000019ff097210 */ /* 0x000fe40007f1e0ff */
[----:B------:R-:W-:-:S03]  /*09d0*/  I2FP.F32.U32 R0, R4 ;  /* 0x0000000400007245 */ /* 0x000fc60000201000 */
[----:B------:R-:W1:Y:S01]  /*09e0*/  LDC.64 R26, c[0x0][0x640] ;  /* 0x00019000ff1a7b82 */ /* 0x000e620000000a00 */
[----:B------:R-:W-:Y:S02]  /*09f0*/  IMAD.X R11, RZ, RZ, ~R5, P0 ;  /* 0x000000ffff0b7224 */ /* 0x000fe400000e0e05 */
[----:B------:R-:W-:Y:S01]  /*0a00*/  FMUL R0, R0, UR4 ;  /* 0x0000000400007c20 */ /* 0x000fe20008400000 */
[----:B------:R-:W-:Y:S01]  /*0a10*/  IMAD.WIDE.U32 R6, R9, R20, R16 ;  /* 0x0000001409067225 */ /* 0x000fe200078e0010 */
[----:B------:R-:W-:-:S03]  /*0a20*/  ULDC UR4, c[0x0][0x154] ;  /* 0x0000550000047ab9 */ /* 0x000fc60000000800 */
[----:B------:R-:W-:Y:S01]  /*0a30*/  IMAD R8, R11, R20, RZ ;  /* 0x000000140b087224 */ /* 0x000fe200078e02ff */
[----:B------:R-:W2:Y:S01]  /*0a40*/  LDC R5, c[0x0][0x144] ;  /* 0x00005100ff057b82 */ /* 0x000ea20000000800 */
[----:B------:R-:W3:Y:S02]  /*0a50*/  F2I.U32.TRUNC.NTZ R0, R0 ;  /* 0x0000000000007305 */ /* 0x000ee4000020f000 */
[----:B------:R-:W-:-:S04]  /*0a60*/  IMAD R9, R9, R21, R8 ;  /* 0x0000001509097224 */ /* 0x000fc800078e0208 */
[----:B------:R-:W-:Y:S01]  /*0a70*/  IMAD.IADD R7, R7, 0x1, R9 ;  /* 0x0000000107077824 */ /* 0x000fe200078e0209 */
[----:B------:R-:W4:Y:S01]  /*0a80*/  LDC R12, c[0x0][0x608] ;  /* 0x00018200ff0c7b82 */ /* 0x000f220000000800 */
[----:B------:R-:W-:-:S03]  /*0a90*/  IMAD.MOV.U32 R9, RZ, RZ, -0x1 ;  /* 0xffffffffff097424 */ /* 0x000fc600078e00ff */
[-CC-:B0-----:R-:W-:Y:S02]  /*0aa0*/  SHF.R.U64 R20, R6, R10.reuse, R7.reuse ;  /* 0x0000000a06147219 */ /* 0x181fe40000001207 */
[----:B------:R-:W-:Y:S02]  /*0ab0*/  I2FP.F32.U32 R6, R3 ;  /* 0x0000000300067245 */ /* 0x000fe40000201000 */
[----:B------:R-:W0:Y:S01]  /*0ac0*/  LDC R24, c[0x0][0x658] ;  /* 0x00019600ff187b82 */ /* 0x000e220000000800 */
[----:B-1----:R-:W-:Y:S01]  /*0ad0*/  ISETP.NE.U32.AND P0, PT, R26, RZ, PT ;  /* 0x000000ff1a00720c */ /* 0x002fe20003f05070 */
[----:B---3--:R-:W-:Y:S01]  /*0ae0*/  IMAD.MOV R8, RZ, RZ, -R0 ;  /* 0x000000ffff087224 */ /* 0x008fe200078e0a00 */
[----:B------:R-:W-:Y:S01]  /*0af0*/  SHF.R.U32.HI R7, RZ, R10, R7 ;  /* 0x0000000aff077219 */ /* 0x000fe20000011607 */
[----:B------:R-:W-:Y:S01]  /*0b00*/  FMUL R6, R6, UR4 ;  /* 0x0000000406067c20 */ /* 0x000fe20008400000 */
[----:B------:R-:W-:-:S03]  /*0b10*/  ISETP.NE.AND.EX P0, PT, R27, RZ, PT, P0 ;  /* 0x000000ff1b00720c */ /* 0x000fc60003f05300 */
[----:B------:R-:W1:Y:S01]  /*0b20*/  LDC R14, c[0x0][0x148] ;  /* 0x00005200ff0e7b82 */ /* 0x000e620000000800 */
[----:B--2---:R-:W-:-:S07]  /*0b30*/  IMAD R0, R5, R8, R4 ;  /* 0x0000000805007224 */ /* 0x004fce00078e0204 */
[----:B------:R-:W2:Y:S01]  /*0b40*/  LDC R22, c[0x0][0x600] ;  /* 0x00018000ff167b82 */ /* 0x000ea20000000800 */
[-CC-:B----4-:R-:W-:Y:S02]  /*0b50*/  SHF.R.U64 R28, R20, R12.reuse, R7.reuse ;  /* 0x0000000c141c7219 */ /* 0x190fe40000001207 */
[----:B------:R-:W-:Y:S01]  /*0b60*/  SHF.R.U32.HI R5, RZ, R12, R7 ;  /* 0x0000000cff057219 */ /* 0x000fe20000011607 */
[----:B------:R-:W-:Y:S01]  /*0b70*/  IMAD.MOV.U32 R7, RZ, RZ, 0x1 ;  /* 0x00000001ff077424 */ /* 0x000fe200078e00ff */
[----:B------:R3:W4:Y:S03]  /*0b80*/  F2I.U32.TRUNC.NTZ R12, R6 ;  /* 0x00000006000c7305 */ /* 0x000726000020f000 */
[----:B------:R-:W1:Y:S01]  /*0b90*/  LDC R15, c[0x0][0x648] ;  /* 0x00019200ff0f7b82 */ /* 0x000e620000000800 */
[-C--:B0-----:R-:W-:Y:S02]  /*0ba0*/  SHF.L.U32 R4, R9, R24.reuse, RZ ;  /* 0x0000001809047219 */ /* 0x081fe400000006ff */
[----:B------:R-:W-:-:S02]  /*0bb0*/  SHF.R.U64 R30, R28, R24, R5 ;  /* 0x000000181c1e7219 */ /* 0x000fc40000001205 */
[----:B------:R-:W-:Y:S02]  /*0bc0*/  LOP3.LUT R11, RZ, R4, RZ, 0x33, !PT ;  /* 0x00000004ff0b7212 */ /* 0x000fe400078e33ff */
[-C--:B------:R-:W-:Y:S01]  /*0bd0*/  SHF.R.U32.HI R5, RZ, R24.reuse, R5 ;  /* 0x00000018ff057219 */ /* 0x080fe20000011605 */
[----:B------:R-:W0:Y:S01]  /*0be0*/  LDC R21, c[0x0][0x638] ;  /* 0x00018e00ff157b82 */ /* 0x000e220000000800 */
[----:B------:R-:W-:Y:S01]  /*0bf0*/  SHF.L.U32 R10, R7, R24, RZ ;  /* 0x00000018070a7219 */ /* 0x000fe200000006ff */
[----:B------:R-:W-:-:S06]  /*0c00*/  IMAD.MOV.U32 R4, RZ, RZ, R30 ;  /* 0x000000ffff047224 */ /* 0x000fcc00078e001e */
[----:B------:R-:W0:Y:S01]  /*0c10*/  LDC R152, c[0x0][0x610] ;  /* 0x00018400ff987b82 */ /* 0x000e220000000800 */
[----:B---34-:R-:W-:Y:S05]  /*0c20*/  @!P0 BRA `(.L_x_7) ;  /* 0x0000000000288947 */ /* 0x018fea0003800000 */
[----:B------:R-:W3:Y:S02]  /*0c30*/  LDC R9, c[0x0][0x64c] ;  /* 0x00019300ff097b82 */ /* 0x000ee40000000800 */
[----:B---3--:R-:W-:-:S05]  /*0c40*/  IADD3 R9, P0, R30, R9, RZ ;  /* 0x000000091e097210 */ /* 0x008fca0007f1e0ff */
        /* <DEDUP_REMOVED lines=8> */
.L_x_7:
[----:B-1----:R-:W-:Y:S01]  /*0cd0*/  SHF.R.U64 R4, R4, R15, R5 ;  /* 0x0000000f04047219 */ /* 0x002fe20000001205 */
[----:B--2---:R-:W-:Y:S01]  /*0ce0*/  VIADD R5, R22, 0xffffffff ;  /* 0xffffffff16057836 */ /* 0x004fe20000000000 */
[----:B------:R-:W-:Y:S01]  /*0cf0*/  LOP3.LUT R11, R28, R11, RZ, 0xc0, !PT ;  /* 0x0000000b1c0b7212 */ /* 0x000fe200078ec0ff */
[----:B------:R-:W-:Y:S02]  /*0d00*/  IMAD.MOV R12, RZ, RZ, -R12 ;  /* 0x000000ffff0c7224 */ /* 0x000fe400078e0a0c */
[----:B------:R-:W-:Y:S01]  /*0d10*/  IMAD.MOV R6, RZ, RZ, -R4 ;  /* 0x000000ffff067224 */ /* 0x000fe200078e0a04 */
[----:B------:R-:W-:Y:S01]  /*0d20*/  LOP3.LUT R5, R20, R5, RZ, 0xc0, !PT ;  /* 0x0000000514057212 */ /* 0x000fe200078ec0ff */
[----:B------:R-:W-:Y:S02]  /*0d30*/  @P3 IMAD R0, R14, R12, R3 ;  /* 0x0000000c0e003224 */ /* 0x000fe400078e0203 */
[----:B------:R-:W-:Y:S02]  /*0d40*/  IMAD R11, R10, R4, R11 ;  /* 0x000000040a0b7224 */ /* 0x000fe400078e020b */
[----:B0-----:R-:W-:-:S02]  /*0d50*/  IMAD R3, R6, R21, R30 ;  /* 0x0000001506037224 */ /* 0x001fc400078e021e */
[----:B------:R-:W-:Y:S02]  /*0d60*/  IMAD R152, R11, R152, R0 ;  /* 0x000000980b987224 */ /* 0x000fe400078e0200 */
[----:B------:R-:W-:Y:S02]  /*0d70*/  IMAD R3, R3, R22, R5 ;  /* 0x0000001603037224 */ /* 0x000fe400078e0205 */
[----:B------:R-:W-:Y:S02]  /*0d80*/  IMAD.MOV.U32 R0, RZ, RZ, 0x1 ;  /* 0x00000001ff007424 */ /* 0x000fe400078e00ff */
[----:B------:R-:W-:Y:S01]  /*0d90*/  IMAD.MOV.U32 R22, RZ, RZ, R25 ;  /* 0x000000ffff167224 */ /* 0x000fe200078e0019 */
[----:B------:R-:W-:Y:S02]  /*0da0*/  SEL R23, R3, R152, !P3 ;  /* 0x0000009803177207 */ /* 0x000fe40005800000 */
[----:B------:R-:W-:-:S07]  /*0db0*/  SEL R152, R152, R3, !P3 ;  /* 0x0000000398987207 */ /* 0x000fce0005800000 */
.L_x_5:
[----:B------:R-:W-:-:S08]  /*0dc0*/  NOP ;  /* 0x0000000000007918 */ /* 0x000fd00000000000 */
[----:B------:R-:W0:Y:S02]  /*0dd0*/  USETMAXREG.TRY_ALLOC.CTAPOOL UP0, 0xe8 ;  /* 0x000000e8000079c8 */ /* 0x000e240008000600 */
[----:B0-----:R-:W-:-:S13]  /*0de0*/  PLOP3.LUT P0, PT, PT, PT, UP0, 0x80, 0x0 ;  /* 0x000000000000781c */ /* 0x001fda0003f0f008 */
[----:B------:R-:W-:Y:S05]  /*0df0*/  @!P0 BRA `(.L_x_5) ;  /* 0xfffffffc00f08947 */ /* 0x000fea000383ffff */
[----:B------:R-:W-:Y:S01]  /*0e00*/  ULDC.64 UR4, c[0x0][0x598] ;  /* 0x0001660000047ab9 */ /* 0x000fe20000000a00 */
[----:B------:R-:W-:Y:S01]  /*0e10*/  ULDC.64 UR36, c[0x0][0x208] ;  /* 0x0000820000247ab9 */ /* 0x000fe20000000a00 */
[----:B------:R-:W-:-:S04]  /*0e20*/  ISETP.NE.U32.AND P0, PT, RZ, UR4, PT ;  /* 0x00000004ff007c0c */ /* 0x000fc8000bf05070 */
[----:B------:R-:W-:-:S13]  /*0e30*/  ISETP.NE.AND.EX P0, PT, RZ, UR5, PT, P0 ;  /* 0x00000005ff007c0c */ /* 0x000fda000bf05300 */
[----:B------:R-:W-:Y:S05]  /*0e40*/  @!P0 BRA `(.L_x_8) ;  /* 0x00000000001c8947 */ /* 0x000fea0003800000 */
[----:B------:R-:W0:Y:S02]  /*0e50*/  LDC.64 R4, c[0x0][0x598] ;  /* 0x00016600ff047b82 */ /* 0x000e240000000a00 */
[----:B0-----:R-:W2:Y:S02]  /*0e60*/  LDG.E.64 R4, desc[UR36][R4.64] ;  /* 0x0000002404047981 */ /* 0x001ea4000c1e1b00 */
[----:B--2---:R-:W-:-:S04]  /*0e70*/  ISETP.NE.U32.AND P0, PT, R4, RZ, PT ;  /* 0x000000ff0400720c */ /* 0x004fc80003f05070 */
[----:B------:R-:W-:-:S13]  /*0e80*/  ISETP.NE.AND.EX P0, PT, R5, RZ, PT, P0 ;  /* 0x000000ff0500720c */ /* 0x000fda0003f05300 */
[----:B------:R-:W-:Y:S05]  /*0e90*/  @!P0 BRA `(.L_x_8) ;  /* 0x0000000000088947 */ /* 0x000fea0003800000 */
[----:B------:R0:W5:Y:S01]  /*0ea0*/  LD.E R153, desc[UR36][R4.64] ;  /* 0x0000002404997980 */ /* 0x000162000c101900 */
[----:B------:R-:W-:Y:S05]  /*0eb0*/  BRA `(.L_x_9) ;  /* 0x0000000000247947 */ /* 0x000fea0003800000 */
.L_x_8:
[----:B------:R-:W-:Y:S02]  /*0ec0*/  ULDC.64 UR4, c[0x0][0x588] ;  /* 0x0001620000047ab9 */ /* 0x000fe40000000a00 */
[----:B------:R-:W-:-:S04]  /*0ed0*/  ISETP.NE.U32.AND P0, PT, RZ, UR4, PT ;  /* 0x00000004ff007c0c */ /* 0x000fc8000bf05070 */
[----:B------:R-:W-:-:S13]  /*0ee0*/  ISETP.NE.AND.EX P0, PT, RZ, UR5, PT, P0 ;  /* 0x00000005ff007c0c */ /* 0x000fda000bf05300 */
[----:B------:R-:W-:Y:S05]  /*0ef0*/  @!P0 BRA `(.L_x_10) ;  /* 0x00000000000c8947 */ /* 0x000fea0003800000 */
[----:B------:R-:W0:Y:S02]  /*0f00*/  LDC.64 R4, c[0x0][0x588] ;  /* 0x00016200ff047b82 */ /* 0x000e240000000a00 */
[----:B0-----:R1:W5:Y:S01]  /*0f10*/  LDG.E R153, desc[UR36][R4.64] ;  /* 0x0000002404997981 */ /* 0x001362000c1e1900 */
[----:B------:R-:W-:Y:S05]  /*0f20*/  BRA `(.L_x_9) ;  /* 0x0000000000087947 */ /* 0x000fea0003800000 */
.L_x_10:
[----:B------:R-:W-:Y:S02]  /*0f30*/  ULDC UR4, c[0x0][0x580] ;  /* 0x0001600000047ab9 */ /* 0x000fe40000000800 */
[----:B------:R-:W-:-:S07]  /*0f40*/  IMAD.U32 R153, RZ, RZ, UR4 ;  /* 0x00000004ff997e24 */ /* 0x000fce000f8e00ff */
.L_x_9:
[----:B------:R-:W-:Y:S02]  /*0f50*/  ULDC.64 UR4, c[0x0][0x5a0] ;  /* 0x0001680000047ab9 */ /* 0x000fe40000000a00 */
[----:B------:R-:W-:-:S04]  /*0f60*/  ISETP.NE.U32.AND P0, PT, RZ, UR4, PT ;  /* 0x00000004ff007c0c */ /* 0x000fc8000bf05070 */
[----:B------:R-:W-:-:S13]  /*0f70*/  ISETP.NE.AND.EX P0, PT, RZ, UR5, PT, P0 ;  /* 0x00000005ff007c0c */ /* 0x000fda000bf05300 */
[----:B------:R-:W-:Y:S05]  /*0f80*/  @!P0 BRA `(.L_x_11) ;  /* 0x00000000001c8947 */ /* 0x000fea0003800000 */
[----:B01----:R-:W0:Y:S02]  /*0f90*/  LDC.64 R4, c[0x0][0x5a0] ;  /* 0x00016800ff047b82 */ /* 0x003e240000000a00 */
[----:B0-----:R-:W2:Y:S02]  /*0fa0*/  LDG.E.64 R4, desc[UR36][R4.64] ;  /* 0x0000002404047981 */ /* 0x001ea4000c1e1b00 */
[----:B--2---:R-:W-:-:S04]  /*0fb0*/  ISETP.NE.U32.AND P0, PT, R4, RZ, PT ;  /* 0x000000ff0400720c */ /* 0x004fc80003f05070 */
[----:B------:R-:W-:-:S13]  /*0fc0*/  ISETP.NE.AND.EX P0, PT, R5, RZ, PT, P0 ;  /* 0x000000ff0500720c */ /* 0x000fda0003f05300 */
[----:B------:R-:W-:Y:S05]  /*0fd0*/  @!P0 BRA `(.L_x_11) ;  /* 0x0000000000088947 */ /* 0x000fea0003800000 */
[----:B------:R0:W5:Y:S01]  /*0fe0*/  LD.E R154, desc[UR36][R4.64] ;  /* 0x00000024049a7980 */ /* 0x000162000c101900 */
[----:B------:R-:W-:Y:S05]  /*0ff0*/  BRA `(.L_x_12) ;  /* 0x0000000000247947 */ /* 0x000fea0003800000 */
.L_x_11:
[----:B------:R-:W-:Y:S02]  /*1000*/  ULDC.64 UR4, c[0x0][0x590] ;  /* 0x0001640000047ab9 */ /* 0x000fe40000000a00 */
[----:B------:R-:W-:-:S04]  /*1010*/  ISETP.NE.U32.AND P0, PT, RZ, UR4, PT ;  /* 0x00000004ff007c0c */ /* 0x000fc8000bf05070 */
[----:B------:R-:W-:-:S13]  /*1020*/  ISETP.NE.AND.EX P0, PT, RZ, UR5, PT, P0 ;  /* 0x00000005ff007c0c */ /* 0x000fda000bf05300 */
[----:B------:R-:W-:Y:S05]  /*1030*/  @!P0 BRA `(.L_x_13) ;  /* 0x00000000000c8947 */ /* 0x000fea0003800000 */
[----:B------:R-:W2:Y:S02]  /*1040*/  LDC.64 R154, c[0x0][0x590] ;  /* 0x00016400ff9a7b82 */ /* 0x000ea40000000a00 */
[----:B--2---:R2:W5:Y:S01]  /*1050*/  LDG.E R154, desc[UR36][R154.64] ;  /* 0x000000249a9a7981 */ /* 0x004562000c1e1900 */
[----:B------:R-:W-:Y:S05]  /*1060*/  BRA `(.L_x_12) ;  /* 0x0000000000087947 */ /* 0x000fea0003800000 */
.L_x_13:
[----:B------:R-:W-:Y:S02]  /*1070*/  ULDC UR4, c[0x0][0x584] ;  /* 0x0001610000047ab9 */ /* 0x000fe40000000800 */
[----:B------:R-:W-:-:S07]  /*1080*/  IMAD.U32 R154, RZ, RZ, UR4 ;  /* 0x00000004ff9a7e24 */ /* 0x000fce000f8e00ff */
.L_x_12:
[----:B------:R-:W-:-:S13]  /*1090*/  LOP3.LUT P0, RZ, R0, 0xff, RZ, 0xc0, !PT ;  /* 0x000000ff00ff7812 */ /* 0x000fda000780c0ff */
[----:B------:R-:W-:Y:S05]  /*10a0*/  @!P0 EXIT ;  /* 0x000000000000894d */ /* 0x000fea0003800000 */
[----:B------:R-:W-:Y:S01]  /*10b0*/  ULDC UR4, c[0x0][0x28c] ;  /* 0x0000a30000047ab9 */ /* 0x000fe20000000800 */
[----:B------:R-:W-:Y:S01]  /*10c0*/  UMOV UR38, URZ ;  /* 0x0000003f00267c82 */ /* 0x000fe20008000000 */
[----:B------:R-:W-:Y:S01]  /*10d0*/  UIADD3 UR4, UR4, 0x1f, URZ ;  /* 0x0000001f04047890 */ /* 0x000fe2000fffe03f */
[----:B------:R-:W-:-:S03]  /*10e0*/  UMOV UR39, URZ ;  /* 0x0000003f00277c82 */ /* 0x000fc60008000000 */
[----:B------:R-:W-:-:S04]  /*10f0*/  USHF.R.S32.HI UR5, URZ, 0x1f, UR4 ;  /* 0x0000001f3f057899 */ /* 0x000fc80008011404 */
[----:B------:R-:W-:-:S04]  /*1100*/  ULEA.HI UR5, UR5, UR4, URZ, 0x5 ;  /* 0x0000000405057291 */ /* 0x000fc8000f8f283f */
[----:B------:R-:W-:-:S12]  /*1110*/  USHF.R.S32.HI UR40, URZ, 0x5, UR5 ;  /* 0x000000053f287899 */ /* 0x000fd80008011405 */
.L_x_291:
[----:B------:R-:W-:Y:S01]  /*1120*/  LOP3.LUT R0, R18, 0x80, RZ, 0xc0, !PT ;  /* 0x0000008012007812 */ /* 0x000fe200078ec0ff */
[----:B---3--:R-:W3:Y:S01]  /*1130*/  S2UR UR7, SR_CgaCtaId ;  /* 0x00000000000779c3 */ /* 0x008ee20000008800 */
[----:B------:R-:W-:Y:S02]  /*1140*/  UMOV UR6, 0x400 ;  /* 0x0000040000067882 */ /* 0x000fe40000000000 */
[----:B------:R-:W-:-:S06]  /*1150*/  SHF.R.U32.HI R0, RZ, 0x7, R0 ;  /* 0x00000007ff007819 */ /* 0x000fcc0000011600 */
[----:B----4-:R-:W4:Y:S01]  /*1160*/  SHFL.IDX PT, R0, R0, RZ, 0x1f ;  /* 0x00001fff00007589 */ /* 0x010f2200000e0000 */
[----:B---3--:R-:W-:Y:S01]  /*1170*/  ULEA UR6, UR7, UR6, 0x18 ;  /* 0x0000000607067291 */ /* 0x008fe2000f8ec03f */
[----:B----4-:R-:W-:-:S13]  /*1180*/  R2UR UR4, R0 ;  /* 0x00000000000472ca */ /* 0x010fda00000e0000 */
[----:B------:R-:W-:-:S04]  /*1190*/  ULEA.HI UR5, UR4, UR4, URZ, 0x1 ;  /* 0x0000000404057291 */ /* 0x000fc8000f8f083f */
[----:B------:R-:W-:-:S04]  /*11a0*/  ULOP3.LUT UR5, UR5, 0x1ffffe, URZ, 0xc0, !UPT ;  /* 0x001ffffe05057892 */ /* 0x000fc8000f8ec03f */
[----:B------:R-:W-:-:S03]  /*11b0*/  UIADD3 UR5, UR4, -UR5, URZ ;  /* 0x8000000504057290 */ /* 0x000fc6000fffe03f */
[----:B------:R-:W-:Y:S01]  /*11c0*/  ULDC UR4, c[0x0][0x28c] ;  /* 0x0000a30000047ab9 */ /* 0x000fe20000000800 */
[----:B------:R-:W-:Y:S01]  /*11d0*/  ULEA UR5, UR5, UR6, 0xb ;  /* 0x0000000605057291 */ /* 0x000fe2000f8e583f */
[----:B------:R-:W-:-:S03]  /*11e0*/  ISETP.LT.AND P0, PT, RZ, UR4, PT ;  /* 0x00000004ff007c0c */ /* 0x000fc6000bf01270 */
[----:B------:R-:W-:-:S04]  /*11f0*/  UIADD3 UR5, UR5, 0x200, URZ ;  /* 0x0000020005057890 */ /* 0x000fc8000fffe03f */
[----:B------:R-:W-:-:S04]  /*1200*/  USHF.R.U32.HI UR5, URZ, 0x4, UR5 ;  /* 0x000000043f057899 */ /* 0x000fc80008011605 */
[----:B------:R-:W-:Y:S02]  /*1210*/  ULOP3.LUT UR41, UR5, 0x3fff, URZ, 0xc0, !UPT ;  /* 0x00003fff05297892 */ /* 0x000fe4000f8ec03f */
[----:B------:R-:W-:Y:S10]  /*1220*/  @P0 BRA `(.L_x_14) ;  /* 0x0000000000400947 */ /* 0x000ff40003800000 */
[----:B------:R-:W-:Y:S01]  /*1230*/  MOV R0, 0x0 ;  /* 0x0000000000007802 */ /* 0x000fe20000000f00 */
[----:B------:R-:W-:Y:S01]  /*1240*/  ULDC.64 UR4, c[0x4][0x68] ;  /* 0x01001a0000047ab9 */ /* 0x000fe20000000a00 */
[----:B------:R-:W-:Y:S01]  /*1250*/  ULDC.64 UR6, c[0x4][0x8] ;  /* 0x0100020000067ab9 */ /* 0x000fe20000000a00 */
[----:B01----:R-:W-:Y:S01]  /*1260*/  IMAD.U32 R4, RZ, RZ, UR4 ;  /* 0x00000004ff047e24 */ /* 0x003fe2000f8e00ff */
[----:B------:R0:W1:Y:S01]  /*1270*/  LDC.64 R14, c[0x4][R0] ;  /* 0x01000000000e7b82 */ /* 0x0000620000000a00 */
[----:B------:R-:W-:Y:S01]  /*1280*/  IMAD.U32 R5, RZ, RZ, UR5 ;  /* 0x00000005ff057e24 */ /* 0x000fe2000f8e00ff */
[----:B------:R-:W-:Y:S01]  /*1290*/  ULDC.64 UR4, c[0x4][0x70] ;  /* 0x01001c0000047ab9 */ /* 0x000fe20000000a00 */
[----:B------:R-:W-:Y:S02]  /*12a0*/  IMAD.U32 R10, RZ, RZ, UR6 ;  /* 0x00000006ff0a7e24 */ /* 0x000fe4000f8e00ff */
[----:B------:R-:W-:Y:S02]  /*12b0*/  IMAD.U32 R6, RZ, RZ, UR4 ;  /* 0x00000004ff067e24 */ /* 0x000fe4000f8e00ff */
[----:B------:R-:W-:-:S02]  /*12c0*/  IMAD.U32 R7, RZ, RZ, UR5 ;  /* 0x00000005ff077e24 */ /* 0x000fc4000f8e00ff */
[----:B------:R-:W-:Y:S02]  /*12d0*/  IMAD.U32 R11, RZ, RZ, UR7 ;  /* 0x00000007ff0b7e24 */ /* 0x000fe4000f8e00ff */
[----:B------:R-:W-:Y:S02]  /*12e0*/  IMAD.MOV.U32 R8, RZ, RZ, 0x1e1 ;  /* 0x000001e1ff087424 */ /* 0x000fe400078e00ff */
[----:B------:R-:W-:Y:S02]  /*12f0*/  IMAD.MOV.U32 R12, RZ, RZ, 0x1 ;  /* 0x00000001ff0c7424 */ /* 0x000fe400078e00ff */
[----:B0-----:R-:W-:-:S07]  /*1300*/  IMAD.MOV.U32 R13, RZ, RZ, RZ ;  /* 0x000000ffff0d7224 */ /* 0x001fce00078e00ff */
[----:B------:R-:W-:-:S07]  /*1310*/  LEPC R20, `(.L_x_14) ;  /* 0x000000001014794e */ /* 0x000fce0000000000 */
[----:B-12--5:R-:W-:Y:S05]  /*1320*/  CALL.ABS.NOINC R14 ;  /* 0x000000000e007343 */ /* 0x026fea0003c00000 */
.L_x_14:
[----:B------:R-:W-:-:S04]  /*1330*/  LOP3.LUT R0, R19, 0x1, RZ, 0xfc, !PT ;  /* 0x0000000113007812 */ /* 0x000fc800078efcff */
[----:B------:R-:W-:-:S13]  /*1340*/  ISETP.NE.AND P0, PT, R0, 0x3, PT ;  /* 0x000000030000780c */ /* 0x000fda0003f05270 */
[----:B------:R-:W-:Y:S05]  /*1350*/  @!P0 BRA `(.L_x_15) ;  /* 0x0000000000048947 */ /* 0x000fea0003800000 */
[----:B------:R-:W-:Y:S01]  /*1360*/  BPT.TRAP 0x1 ;  /* 0x000000040000795c */ /* 0x000fe20000300000 */
.L_x_15:
[----:B------:R-:W3:Y:S01]  /*1370*/  S2UR UR5, SR_CgaCtaId ;  /* 0x00000000000579c3 */ /* 0x000ee20000008800 */
[----:B------:R-:W-:Y:S01]  /*1380*/  UMOV UR4, 0x400 ;  /* 0x0000040000047882 */ /* 0x000fe20000000000 */
[----:B------:R-:W-:Y:S02]  /*1390*/  IMAD.U32 R0, RZ, RZ, UR38 ;  /* 0x00000026ff007e24 */ /* 0x000fe4000f8e00ff */
[----:B------:R-:W-:-:S03]  /*13a0*/  IMAD.U32 R3, RZ, RZ, UR39 ;  /* 0x00000027ff037e24 */ /* 0x000fc6000f8e00ff */
[----:B------:R-:W-:Y:S01]  /*13b0*/  SHF.L.U32 R0, R0, 0x1f, RZ ;  /* 0x0000001f00007819 */ /* 0x000fe200000006ff */
[----:B---3--:R-:W-:-:S06]  /*13c0*/  ULEA UR4, UR5, UR4, 0x18 ;  /* 0x0000000405047291 */ /* 0x008fcc000f8ec03f */
[----:B------:R-:W-:-:S04]  /*13d0*/  IMAD.U32 R6, RZ, RZ, UR4 ;  /* 0x00000004ff067e24 */ /* 0x000fc8000f8e00ff */
[----:B------:R-:W-:-:S04]  /*13e0*/  IMAD R3, R3, 0x8, R6 ;  /* 0x0000000803037824 */ /* 0x000fc800078e0206 */
[----:B------:R3:W4:Y:S01]  /*13f0*/  SYNCS.PHASECHK.TRANS64.TRYWAIT P1, [R3+URZ], R0 ;  /* 0x00000000030075a7 */ /* 0x000722000802017f */
[----:B------:R-:W-:Y:S05]  /*1400*/  @!P0 BRA `(.L_x_16) ;  /* 0x0000000000048947 */ /* 0x000fea0003800000 */
[----:B------:R-:W-:Y:S01]  /*1410*/  BPT.TRAP 0x1 ;  /* 0x000000040000795c */ /* 0x000fe20000300000 */
.L_x_16:
[----:B----4-:R-:W-:Y:S05]  /*1420*/  @P1 BRA `(.L_x_17) ;  /* 0x0000000000081947 */ /* 0x010fea0003800000 */
[----:B------:R-:W4:Y:S02]  /*1430*/  SYNCS.PHASECHK.TRANS64.TRYWAIT P1, [R3+URZ], R0 ;  /* 0x00000000030075a7 */ /* 0x000f24000802017f */
[----:B----4-:R-:W-:Y:S05]  /*1440*/  @!P1 BRA `(.L_x_18) ;  /* 0x0000008c00dc9947 */ /* 0x010fea0003800000 */
.L_x_17:
[----:B------:R-:W-:-:S04]  /*1450*/  UISETP.LT.AND UP0, UPT, UR40, 0x1, UPT ;  /* 0x000000012800788c */ /* 0x000fc8000bf01270 */
[----:B------:R-:W-:-:S06]  /*1460*/  USEL UR4, UR40, 0x1, UP0 ;  /* 0x0000000128047887 */ /* 0x000fcc0008000000 */
[----:B---34-:R-:W-:Y:S01]  /*1470*/  IMAD.U32 R0, RZ, RZ, UR4 ;  /* 0x00000004ff007e24 */ /* 0x018fe2000f8e00ff */
[----:B------:R-:W-:Y:S05]  /*1480*/  WARPSYNC.ALL ;  /* 0x0000000000007948 */ /* 0x000fea0003800000 */
[----:B------:R-:W-:-:S04]  /*1490*/  IADD3 R0, -R0, UR40, RZ ;  /* 0x0000002800007c10 */ /* 0x000fc8000fffe1ff */
[----:B------:R-:W-:Y:S02]  /*14a0*/  ISETP.GE.AND P1, PT, R0, 0x1, PT ;  /* 0x000000010000780c */ /* 0x000fe40003f26270 */
[----:B------:R-:W-:Y:S01]  /*14b0*/  R2UR UR4, R6 ;  /* 0x00000000060472ca */ /* 0x000fe200000e0000 */
[----:B------:R-:W-:Y:S01]  /*14c0*/  ULOP3.LUT UR41, UR41, 0x10000, URZ, 0xfc, !UPT ;  /* 0x0001000029297892 */ /* 0x000fe2000f8efc3f */
[----:B------:R-:W-:Y:S01]  /*14d0*/  WARPGROUP.ARRIVE ;  /* 0x00000000000079c5 */ /* 0x000fe20000000000 */
[----:B------:R-:W-:Y:S01]  /*14e0*/  UMOV UR5, 0xc0000010 ;  /* 0xc000001000057882 */ /* 0x000fe20000000000 */
[----:B------:R-:W-:-:S09]  /*14f0*/  UMOV UR7, 0xc0000010 ;  /* 0xc000001000077882 */ /* 0x000fd20000000000 */
[----:B------:R-:W-:-:S04]  /*1500*/  UIADD3 UR4, UR4, 0x12200, URZ ;  /* 0x0001220004047890 */ /* 0x000fc8000fffe03f */
[----:B------:R-:W-:-:S04]  /*1510*/  USHF.R.U32.HI UR4, URZ, 0x4, UR4 ;  /* 0x000000043f047899 */ /* 0x000fc80008011604 */
[----:B------:R-:W-:-:S04]  /*1520*/  ULOP3.LUT UR4, UR4, 0x3fff, URZ, 0xc0, !UPT ;  /* 0x00003fff04047892 */ /* 0x000fc8000f8ec03f */
[----:B------:R-:W-:Y:S02]  /*1530*/  ULOP3.LUT UR9, UR4, 0x10000, URZ, 0xfc, !UPT ;  /* 0x0001000004097892 */ /* 0x000fe4000f8efc3f */
[----:B------:R-:W-:Y:S02]  /*1540*/  ULEA UR4, UR39, UR41, 0x8 ;  /* 0x0000002927047291 */ /* 0x000fe4000f8e403f */
[----:B------:R-:W-:-:S09]  /*1550*/  ULEA UR6, UR39, UR9, 0x9 ;  /* 0x0000000927067291 */ /* 0x000fd2000f8e483f */
[----:B------:R-:W-:Y:S03]  /*1560*/  IGMMA.64x256x32.S8.S8 R24, gdesc[UR4], RZ, !UPT, gsb0 ;  /* 0x06600000041879f1 */ /* 0x000fe6000c0410ff */
[----:B------:R-:W-:Y:S02]  /*1570*/  WARPGROUP.DEPBAR.LE gsb0, 0x0 ;  /* 0x00008000000079c5 */ /* 0x000fe40000010000 */
[----:B------:R-:W-:Y:S05]  /*1580*/  @!P1 BRA `(.L_x_19) ;  /* 0x0000000000c49947 */ /* 0x000fea0003800000 */
[----:B------:R-:W-:Y:S02]  /*1590*/  UIADD3 UR4, UR39, 0x1, URZ ;  /* 0x0000000127047890 */ /* 0x000fe4000fffe03f */
[----:B------:R-:W-:Y:S02]  /*15a0*/  IMAD.U32 R3, RZ, RZ, UR39 ;  /* 0x00000027ff037e24 */ /* 0x000fe4000f8e00ff */
[----:B------:R-:W-:-:S04]  /*15b0*/  UISETP.NE.AND UP0, UPT, UR4, 0x12, UPT ;  /* 0x000000120400788c */ /* 0x000fc8000bf05270 */
[----:B------:R-:W-:Y:S02]  /*15c0*/  USEL UR5, URZ, 0x1, UP0 ;  /* 0x000000013f057887 */ /* 0x000fe40008000000 */
[----:B------:R-:W-:Y:S02]  /*15d0*/  USEL UR8, UR4, URZ, UP0 ;  /* 0x0000003f04087287 */ /* 0x000fe40008000000 */
[----:B------:R-:W-:-:S06]  /*15e0*/  ULOP3.LUT UR5, UR38, UR5, URZ, 0x3c, !UPT ;  /* 0x0000000526057292 */ /* 0x000fcc000f8e3c3f */
[----:B------:R-:W-:-:S07]  /*15f0*/  IMAD.U32 R7, RZ, RZ, UR5 ;  /* 0x00000005ff077e24 */ /* 0x000fce000f8e00ff */
.L_x_26:
[----:B------:R-:W-:Y:S05]  /*1600*/  @!P0 BRA `(.L_x_20) ;  /* 0x0000000000048947 */ /* 0x000fea0003800000 */
[----:B------:R-:W-:Y:S01]  /*1610*/  BPT.TRAP 0x1 ;  /* 0x000000040000795c */ /* 0x000fe20000300000 */
.L_x_20:
[----:B------:R-:W3:Y:S01]  /*1620*/  S2UR UR5, SR_CgaCtaId ;  /* 0x00000000000579c3 */ /* 0x000ee20000008800 */
[----:B------:R-:W-:Y:S01]  /*1630*/  UMOV UR4, 0x400 ;  /* 0x0000040000047882 */ /* 0x000fe20000000000 */
[----:B01----:R-:W-:Y:S01]  /*1640*/  IMAD.U32 R5, RZ, RZ, UR8 ;  /* 0x00000008ff057e24 */ /* 0x003fe2000f8e00ff */
[----:B------:R-:W-:Y:S01]  /*1650*/  SHF.L.U32 R4, R7, 0x1f, RZ ;  /* 0x0000001f07047819 */ /* 0x000fe200000006ff */
[----:B---3--:R-:W-:-:S06]  /*1660*/  ULEA UR4, UR5, UR4, 0x18 ;  /* 0x0000000405047291 */ /* 0x008fcc000f8ec03f */
[----:B------:R-:W-:-:S04]  /*1670*/  IMAD.U32 R6, RZ, RZ, UR4 ;  /* 0x00000004ff067e24 */ /* 0x000fc8000f8e00ff */
[----:B------:R-:W-:-:S04]  /*1680*/  IMAD R5, R5, 0x8, R6 ;  /* 0x0000000805057824 */ /* 0x000fc800078e0206 */
[----:B------:R0:W1:Y:S01]  /*1690*/  SYNCS.PHASECHK.TRANS64.TRYWAIT P1, [R5+URZ], R4 ;  /* 0x00000004050075a7 */ /* 0x000062000802017f */
[----:B------:R-:W-:Y:S05]  /*16a0*/  @!P0 BRA `(.L_x_21) ;  /* 0x0000000000048947 */ /* 0x000fea0003800000 */
[----:B------:R-:W-:Y:S01]  /*16b0*/  BPT.TRAP 0x1 ;  /* 0x000000040000795c */ /* 0x000fe20000300000 */
.L_x_21:
[----:B-1----:R-:W-:Y:S05]  /*16c0*/  @P1 BRA `(.L_x_22) ;  /* 0x0000000000081947 */ /* 0x002fea0003800000 */
[----:B------:R-:W1:Y:S02]  /*16d0*/  SYNCS.PHASECHK.TRANS64.TRYWAIT P1, [R5+URZ], R4 ;  /* 0x00000004050075a7 */ /* 0x000e64000802017f */
[----:B-1----:R-:W-:Y:S05]  /*16e0*/  @!P1 BRA `(.L_x_23) ;  /* 0x0000008c00489947 */ /* 0x002fea0003800000 */
.L_x_22:
[----:B------:R-:W-:Y:S01]  /*16f0*/  ULEA UR4, UR8, UR41, 0x8 ;  /* 0x0000002908047291 */ /* 0x000fe2000f8e403f */
[----:B------:R-:W-:Y:S01]  /*1700*/  WARPGROUP.ARRIVE ;  /* 0x00000000000079c5 */ /* 0x000fe20000000000 */
[----:B------:R-:W-:Y:S01]  /*1710*/  ULEA UR6, UR8, UR9, 0x9 ;  /* 0x0000000908067291 */ /* 0x000fe2000f8e483f */
[----:B------:R-:W-:Y:S01]  /*1720*/  UMOV UR5, 0xc0000010 ;  /* 0xc000001000057882 */ /* 0x000fe20000000000 */
[----:B------:R-:W-:-:S07]  /*1730*/  UMOV UR7, 0xc0000010 ;  /* 0xc000001000077882 */ /* 0x000fce0000000000 */
[----:B------:R-:W-:Y:S03]  /*1740*/  IGMMA.64x256x32.S8.S8 R24, gdesc[UR4], R24, gsb0 ;  /* 0x06600000041879f1 */ /* 0x000fe60008041018 */
[----:B------:R-:W-:Y:S02]  /*1750*/  WARPGROUP.DEPBAR.LE gsb0, 0x0 ;  /* 0x00008000000079c5 */ /* 0x000fe40000010000 */
[----:B------:R-:W-:Y:S05]  /*1760*/  @!P0 BRA `(.L_x_24) ;  /* 0x0000000000048947 */ /* 0x000fea0003800000 */
[----:B------:R-:W-:Y:S01]  /*1770*/  BPT.TRAP 0x1 ;  /* 0x000000040000795c */ /* 0x000fe20000300000 */
.L_x_24:
[----:B01----:R-:W-:Y:S01]  /*1780*/  IMAD R4, R3, 0x8, R6 ;  /* 0x0000000803047824 */ /* 0x003fe200078e0206 */
[----:B------:R-:W-:-:S03]  /*1790*/  ISETP.GT.U32.AND P1, PT, R19, 0x1, PT ;  /* 0x000000011300780c */ /* 0x000fc60003f24070 */
[----:B------:R-:W-:-:S05]  /*17a0*/  VIADD R4, R4, 0x90 ;  /* 0x0000009004047836 */ /* 0x000fca0000000000 */
[----:B------:R-:W-:-:S04]  /*17b0*/  PRMT R4, RZ, 0x654, R4 ;  /* 0x00000654ff047816 */ /* 0x000fc80000000004 */
[----:B------:R0:W-:Y:S01]  /*17c0*/  SYNCS.ARRIVE.TRANS64.RED.A1T0 RZ, [R4+URZ], RZ ;  /* 0x000000ff04ff79a7 */ /* 0x0001e2000810043f */
[----:B------:R-:W-:Y:S05]  /*17d0*/  @P1 BRA `(.L_x_25) ;  /* 0x0000000000041947 */ /* 0x000fea0003800000 */
[----:B------:R-:W-:Y:S01]  /*17e0*/  BPT.TRAP 0x1 ;  /* 0x000000040000795c */ /* 0x000fe20000300000 */
.L_x_25:
[----:B------:R-:W-:Y:S01]  /*17f0*/  UIADD3 UR8, UR8, 0x1, URZ ;  /* 0x0000000108087890 */ /* 0x000fe2000fffe03f */
[C---:B------:R-:W-:Y:S01]  /*1800*/  ISETP.GT.AND P2, PT, R0.reuse, 0x1, PT ;  /* 0x000000010000780c */ /* 0x040fe20003f44270 */
[----:B------:R-:W-:Y:S02]  /*1810*/  VIADD R3, R3, 0x1 ;  /* 0x0000000103037836 */ /* 0x000fe40000000000 */
[----:B------:R-:W-:Y:S01]  /*1820*/  UISETP.NE.AND UP0, UPT, UR8, 0x12, UPT ;  /* 0x000000120800788c */ /* 0x000fe2000bf05270 */
[----:B------:R-:W-:Y:S02]  /*1830*/  VIADD R0, R0, 0xffffffff ;  /* 0xffffffff00007836 */ /* 0x000fe40000000000 */
[C---:B------:R-:W-:Y:S01]  /*1840*/  ISETP.NE.AND P1, PT, R3.reuse, 0x12, PT ;  /* 0x000000120300780c */ /* 0x040fe20003f25270 */
[----:B------:R-:W-:Y:S02]  /*1850*/  USEL UR4, URZ, 0x1, UP0 ;  /* 0x000000013f047887 */ /* 0x000fe40008000000 */
[----:B------:R-:W-:Y:S01]  /*1860*/  USEL UR8, UR8, URZ, UP0 ;  /* 0x0000003f08087287 */ /* 0x000fe20008000000 */
[----:B------:R-:W-:-:S03]  /*1870*/  SEL R3, R3, RZ, P1 ;  /* 0x000000ff03037207 */ /* 0x000fc60000800000 */
[----:B------:R-:W-:Y:S01]  /*1880*/  LOP3.LUT R7, R7, UR4, RZ, 0x3c, !PT ;  /* 0x0000000407077c12 */ /* 0x000fe2000f8e3cff */
[----:B------:R-:W-:Y:S07]  /*1890*/  @P2 BRA `(.L_x_26) ;  /* 0xfffffffc00582947 */ /* 0x000fee000383ffff */
.L_x_19:
[----:B------:R-:W3:Y:S02]  /*18a0*/  LDC R0, c[0x0][0x28c] ;  /* 0x0000a300ff007b82 */ /* 0x000ee40000000800 */
[----:B---3--:R-:W-:-:S13]  /*18b0*/  ISETP.GE.AND P1, PT, R0, 0x1, PT ;  /* 0x000000010000780c */ /* 0x008fda0003f26270 */
[----:B------:R-:W-:Y:S05]  /*18c0*/  @!P1 BRA `(.L_x_27) ;  /* 0x0000000000409947 */ /* 0x000fea0003800000 */
[----:B------:R-:W-:Y:S05]  /*18d0*/  @!P0 BRA `(.L_x_28) ;  /* 0x0000000000048947 */ /* 0x000fea0003800000 */
[----:B------:R-:W-:Y:S01]  /*18e0*/  BPT.TRAP 0x1 ;  /* 0x000000040000795c */ /* 0x000fe20000300000 */
.L_x_28:
[----:B------:R-:W-:Y:S01]  /*18f0*/  UISETP.LT.AND UP0, UPT, UR40, 0x1, UPT ;  /* 0x000000012800788c */ /* 0x000fe2000bf01270 */
[----:B------:R-:W-:-:S03]  /*1900*/  ISETP.GT.U32.AND P0, PT, R19, 0x1, PT ;  /* 0x000000011300780c */ /* 0x000fc60003f04070 */
[----:B------:R-:W-:-:S04]  /*1910*/  USEL UR6, UR40, 0x1, UP0 ;  /* 0x0000000128067887 */ /* 0x000fc80008000000 */
[----:B------:R-:W-:-:S04]  /*1920*/  UIADD3 UR6, UR39, UR40, -UR6 ;  /* 0x0000002827067290 */ /* 0x000fc8000fffe806 */
[----:B------:R-:W-:-:S04]  /*1930*/  UIMAD.WIDE.U32 UR4, UR6, 0x38e38e39, URZ ;  /* 0x38e38e39060478a5 */ /* 0x000fc8000f8e003f */
[----:B------:R-:W-:-:S04]  /*1940*/  USHF.R.U32.HI UR4, URZ, 0x2, UR5 ;  /* 0x000000023f047899 */ /* 0x000fc80008011605 */
[----:B------:R-:W-:-:S06]  /*1950*/  UIMAD UR6, UR4, -0x12, UR6 ;  /* 0xffffffee040678a4 */ /* 0x000fcc000f8e0206 */
[----:B------:R-:W-:-:S04]  /*1960*/  IMAD.U32 R3, RZ, RZ, UR6 ;  /* 0x00000006ff037e24 */ /* 0x000fc8000f8e00ff */
[----:B------:R-:W-:-:S04]  /*1970*/  IMAD R0, R3, 0x8, R6 ;  /* 0x0000000803007824 */ /* 0x000fc800078e0206 */
[----:B------:R-:W-:-:S05]  /*1980*/  VIADD R0, R0, 0x90 ;  /* 0x0000009000007836 */ /* 0x000fca0000000000 */
[----:B------:R-:W-:-:S04]  /*1990*/  PRMT R0, RZ, 0x654, R0 ;  /* 0x00000654ff007816 */ /* 0x000fc80000000000 */
[----:B------:R3:W-:Y:S01]  /*19a0*/  SYNCS.ARRIVE.TRANS64.RED.A1T0 RZ, [R0+URZ], RZ ;  /* 0x000000ff00ff79a7 */ /* 0x0007e2000810043f */
[----:B------:R-:W-:Y:S05]  /*19b0*/  @P0 BRA `(.L_x_27) ;  /* 0x0000000000040947 */ /* 0x000fea0003800000 */
[----:B------:R-:W-:Y:S01]  /*19c0*/  BPT.TRAP 0x1 ;  /* 0x000000040000795c */ /* 0x000fe20000300000 */
.L_x_27:
[----:B------:R-:W4:Y:S01]  /*19d0*/  LDC R9, c[0x0][0x288] ;  /* 0x0000a200ff097b82 */ /* 0x000f220000000800 */
[--C-:B---3--:R-:W-:Y:S01]  /*19e0*/  SHF.R.U32.HI R0, RZ, 0x2, R18.reuse ;  /* 0x00000002ff007819 */ /* 0x108fe20000011612 */
[----:B------:R-:W-:Y:S01]  /*19f0*/  UIADD3 UR39, UR40, UR39, URZ ;  /* 0x0000002728277290 */ /* 0x000fe2000fffe03f */
[----:B01----:R-:W-:Y:S01]  /*1a00*/  SHF.R.U32.HI R5, RZ, 0x7, R18 ;  /* 0x00000007ff057819 */ /* 0x003fe20000011612 */
[----:B------:R-:W-:Y:S01]  /*1a10*/  ULDC UR7, c[0x0][0x284] ;  /* 0x0000a10000077ab9 */ /* 0x000fe20000000800 */
[----:B------:R-:W-:Y:S01]  /*1a20*/  LOP3.LUT R4, R18, 0x60, RZ, 0xc0, !PT ;  /* 0x0000006012047812 */ /* 0x000fe200078ec0ff */
[----:B------:R-:W-:Y:S01]  /*1a30*/  UISETP.GT.U32.AND UP0, UPT, UR39, 0x11, UPT ;  /* 0x000000112700788c */ /* 0x000fe2000bf04070 */
[----:B------:R-:W-:Y:S01]  /*1a40*/  LOP3.LUT R3, R0, 0x7, RZ, 0xc0, !PT ;  /* 0x0000000700037812 */ /* 0x000fe200078ec0ff */
[----:B------:R-:W-:Y:S01]  /*1a50*/  UISETP.GE.U32.AND UP1, UPT, UR40, 0x12, UPT ;  /* 0x000000122800788c */ /* 0x000fe2000bf26070 */
[----:B------:R-:W-:Y:S01]  /*1a60*/  LOP3.LUT R0, R5, 0x1, RZ, 0xc0, !PT ;  /* 0x0000000105007812 */ /* 0x000fe200078ec0ff */
[----:B------:R-:W-:Y:S01]  /*1a70*/  UISETP.LT.U32.AND UP0, UPT, UR40, 0x12, UP0 ;  /* 0x000000122800788c */ /* 0x000fe20008701070 */
[----:B------:R-:W-:Y:S01]  /*1a80*/  SHF.R.U32.HI R6, RZ, 0x1, R4 ;  /* 0x00000001ff067819 */ /* 0x000fe20000011604 */
[----:B------:R-:W-:Y:S01]  /*1a90*/  IMAD.SHL.U32 R4, R18, 0x2, RZ ;  /* 0x0000000212047824 */ /* 0x000fe200078e00ff */
[----:B------:R-:W-:Y:S01]  /*1aa0*/  SHF.R.S32.HI R14, RZ, 0x1f, R22 ;  /* 0x0000001fff0e7819 */ /* 0x000fe20000011416 */
[----:B------:R-:W-:Y:S01]  /*1ab0*/  IMAD.SHL.U32 R8, R0, 0x40, RZ ;  /* 0x0000004000087824 */ /* 0x000fe200078e00ff */
[--C-:B------:R-:W-:Y:S01]  /*1ac0*/  IADD3 R5, RZ, -R6, -R3.reuse ;  /* 0x80000006ff057210 */ /* 0x100fe20007ffe803 */
[----:B------:R-:W-:Y:S01]  /*1ad0*/  ULDC.64 UR8, c[0x0][0x5d0] ;  /* 0x0001740000087ab9 */ /* 0x000fe20000000a00 */
[----:B------:R-:W-:Y:S01]  /*1ae0*/  LOP3.LUT R4, R4, 0x6, RZ, 0xc0, !PT ;  /* 0x0000000604047812 */ /* 0x000fe200078ec0ff */
[----:B------:R-:W-:Y:S01]  /*1af0*/  UIMAD.WIDE.U32 UR4, UR39, 0x38e38e39, URZ ;  /* 0x38e38e39270478a5 */ /* 0x000fe2000f8e003f */
[----:B------:R-:W-:Y:S01]  /*1b00*/  LOP3.LUT R3, R8, 0x40, R3, 0xe2, !PT ;  /* 0x0000004008037812 */ /* 0x000fe200078ee203 */
[----:B------:R-:W-:Y:S01]  /*1b10*/  IMAD R7, R0, -0x40, R5 ;  /* 0xffffffc000077824 */ /* 0x000fe200078e0205 */
[----:B------:R-:W-:Y:S01]  /*1b20*/  LOP3.LUT R0, R18, 0x3, RZ, 0xc0, !PT ;  /* 0x0000000312007812 */ /* 0x000fe200078ec0ff */
[----:B------:R-:W-:Y:S01]  /*1b30*/  USEL UR6, URZ, 0x1, !UP0 ;  /* 0x000000013f067887 */ /* 0x000fe2000c000000 */
[----:B------:R-:W-:Y:S01]  /*1b40*/  PRMT R8, R4, 0x6540, R23 ;  /* 0x0000654004087816 */ /* 0x000fe20000000017 */
[----:B------:R-:W-:Y:S01]  /*1b50*/  IMAD.SHL.U32 R23, R23, 0x100, RZ ;  /* 0x0000010017177824 */ /* 0x000fe200078e00ff */
[----:B------:R-:W-:Y:S01]  /*1b60*/  USHF.R.U32.HI UR4, URZ, 0x2, UR5 ;  /* 0x000000023f047899 */ /* 0x000fe20008011605 */
[----:B----4-:R-:W-:Y:S01]  /*1b70*/  IMAD R12, R0, -0x2, R9 ;  /* 0xfffffffe000c7824 */ /* 0x010fe200078e0209 */
[----:B------:R-:W-:Y:S01]  /*1b80*/  ULOP3.LUT UR38, UR38, UR6, URZ, 0x3c, !UPT ;  /* 0x0000000626267292 */ /* 0x000fe2000f8e3c3f */
[----:B------:R-:W-:Y:S01]  /*1b90*/  IMAD.SHL.U32 R0, R152, 0x80, RZ ;  /* 0x0000008098007824 */ /* 0x000fe200078e00ff */
[----:B------:R-:W-:Y:S01]  /*1ba0*/  ISETP.GE.AND P0, PT, R23, R9, PT ;  /* 0x000000091700720c */ /* 0x000fe20003f06270 */
[----:B------:R-:W-:Y:S01]  /*1bb0*/  IMAD R5, R14, UR8, RZ ;  /* 0x000000080e057c24 */ /* 0x000fe2000f8e02ff */
[--C-:B------:R-:W-:Y:S01]  /*1bc0*/  SHF.R.S32.HI R9, RZ, 0x1f, R8.reuse ;  /* 0x0000001fff097819 */ /* 0x100fe20000011408 */
[----:B------:R-:W-:Y:S01]  /*1bd0*/  IMAD.WIDE R10, R152, 0x80, RZ ;  /* 0x00000080980a7825 */ /* 0x000fe200078e02ff */
[C---:B------:R-:W-:Y:S01]  /*1be0*/  ISETP.GE.OR P0, PT, R0.reuse, UR7, P0 ;  /* 0x0000000700007c0c */ /* 0x040fe20008706670 */
[----:B------:R-:W-:Y:S01]  /*1bf0*/  UIMAD UR39, UR4, -0x12, UR39 ;  /* 0xffffffee042778a4 */ /* 0x000fe2000f8e0227 */
[----:B------:R-:W-:Y:S01]  /*1c00*/  IADD3 R160, -R0, UR7, R7 ;  /* 0x0000000700a07c10 */ /* 0x000fe2000fffe107 */
[C---:B------:R-:W-:Y:S01]  /*1c10*/  IMAD R13, R22.reuse, UR9, R5 ;  /* 0x00000009160d7c24 */ /* 0x040fe2000f8e0205 */
[----:B------:R-:W-:Y:S01]  /*1c20*/  @UP1 ULOP3.LUT UR38, UR38, 0x1, UR4, 0x78, !UPT ;  /* 0x0000000126261892 */ /* 0x000fe2000f8e7804 */
[----:B------:R-:W-:Y:S01]  /*1c30*/  IMAD.WIDE.U32 R4, R22, UR8, R8 ;  /* 0x0000000816047c25 */ /* 0x000fe2000f8e0008 */
[----:B------:R-:W-:-:S03]  /*1c40*/  LOP3.LUT R161, R10, R3, R6, 0xfe, !PT ;  /* 0x000000030aa17212 */ /* 0x000fc600078efe06 */
[----:B------:R-:W-:Y:S02]  /*1c50*/  IMAD.IADD R5, R5, 0x1, R13 ;  /* 0x0000000105057824 */ /* 0x000fe400078e020d */
[----:B------:R-:W-:Y:S02]  /*1c60*/  IMAD.IADD R0, R12, 0x1, -R23 ;  /* 0x000000010c007824 */ /* 0x000fe400078e0a17 */
[----:B------:R-:W-:Y:S01]  /*1c70*/  IMAD.MOV.U32 R152, RZ, RZ, -0x1 ;  /* 0xffffffffff987424 */ /* 0x000fe200078e00ff */
[----:B------:R-:W-:Y:S06]  /*1c80*/  @P0 BRA `(.L_x_29) ;  /* 0x0000006000a00947 */ /* 0x000fec0003800000 */
[----:B------:R-:W0:Y:S01]  /*1c90*/  LDC.64 R12, c[0x0][0x5c8] ;  /* 0x00017200ff0c7b82 */ /* 0x000e220000000a00 */
[----:B------:R-:W-:Y:S01]  /*1ca0*/  ULDC.64 UR4, c[0x0][0x5c0] ;  /* 0x0001700000047ab9 */ /* 0x000fe20000000a00 */
[----:B------:R-:W-:Y:S01]  /*1cb0*/  BSSY B0, `(.L_x_29) ;  /* 0x0000625000007945 */ /* 0x000fe20003800000 */
[-C--:B0-----:R-:W-:Y:S02]  /*1cc0*/  IMAD R6, R11, R12.reuse, RZ ;  /* 0x0000000c0b067224 */ /* 0x081fe400078e02ff */
[----:B------:R-:W-:-:S04]  /*1cd0*/  IMAD.WIDE.U32 R4, R161, R12, R4 ;  /* 0x0000000ca1047225 */ /* 0x000fc800078e0004 */
[----:B------:R-:W-:Y:S01]  /*1ce0*/  IMAD R3, R161, R13, R6 ;  /* 0x0000000da1037224 */ /* 0x000fe200078e0206 */
[----:B------:R-:W-:-:S03]  /*1cf0*/  IADD3 R4, P0, R4, UR4, RZ ;  /* 0x0000000404047c10 */ /* 0x000fc6000ff1e0ff */
[----:B------:R-:W-:Y:S01]  /*1d00*/  IMAD.IADD R3, R5, 0x1, R3 ;  /* 0x0000000105037824 */ /* 0x000fe200078e0203 */
[----:B------:R-:W-:-:S04]  /*1d10*/  LEA R6, P1, R12, R4, 0x3 ;  /* 0x000000040c067211 */ /* 0x000fc800078218ff */
[----:B------:R-:W-:Y:S02]  /*1d20*/  IADD3.X R5, R3, UR5, RZ, P0, !PT ;  /* 0x0000000503057c10 */ /* 0x000fe400087fe4ff */
[----:B-----5:R-:W-:Y:S02]  /*1d30*/  ISETP.NE.AND P0, PT, R154, RZ, PT ;  /* 0x000000ff9a00720c */ /* 0x020fe40003f05270 */
[----:B------:R-:W-:-:S11]  /*1d40*/  LEA.HI.X R7, R12, R5, R13, 0x3, P1 ;  /* 0x000000050c077211 */ /* 0x000fd600008f1c0d */
[----:B------:R-:W-:Y:S05]  /*1d50*/  @!P0 BRA `(.L_x_30) ;  /* 0x0000004800608947 */ /* 0x000fea0003800000 */
[----:B------:R-:W0:Y:S01]  /*1d60*/  LDC.64 R156, c[0x0][0x5b0] ;  /* 0x00016c00ff9c7b82 */ /* 0x000e220000000a00 */
[----:B------:R-:W-:Y:S01]  /*1d70*/  ULDC.64 UR4, c[0x0][0x5b8] ;  /* 0x00016e0000047ab9 */ /* 0x000fe20000000a00 */
[----:B------:R-:W-:Y:S01]  /*1d80*/  ISETP.GE.AND P1, PT, R160, 0x1, PT ;  /* 0x00000001a000780c */ /* 0x000fe20003f26270 */
[----:B------:R-:W-:Y:S01]  /*1d90*/  IMAD R3, R14, UR4, RZ ;  /* 0x000000040e037c24 */ /* 0x000fe2000f8e02ff */
[----:B------:R-:W-:Y:S01]  /*1da0*/  BSSY B1, `(.L_x_31) ;  /* 0x000000e000017945 */ /* 0x000fe20003800000 */
[----:B------:R-:W-:Y:S01]  /*1db0*/  IMAD.WIDE.U32 R20, R22, UR4, R8 ;  /* 0x0000000416147c25 */ /* 0x000fe2000f8e0008 */
[----:B------:R-:W-:Y:S02]  /*1dc0*/  ISETP.LT.OR P5, PT, R0, 0x1, !P1 ;  /* 0x000000010000780c */ /* 0x000fe40004fa1670 */
[----:B------:R-:W1:Y:S01]  /*1dd0*/  LDC.64 R158, c[0x0][0x5a8] ;  /* 0x00016a00ff9e7b82 */ /* 0x000e620000000a00 */
[----:B------:R-:W-:Y:S02]  /*1de0*/  IMAD R3, R22, UR5, R3 ;  /* 0x0000000516037c24 */ /* 0x000fe4000f8e0203 */
[----:B------:R-:W-:-:S02]  /*1df0*/  IMAD.MOV.U32 R14, RZ, RZ, R20 ;  /* 0x000000ffff0e7224 */ /* 0x000fc400078e0014 */
[----:B------:R-:W-:Y:S02]  /*1e00*/  IMAD.IADD R15, R21, 0x1, R3 ;  /* 0x00000001150f7824 */ /* 0x000fe400078e0203 */
[-C--:B0-----:R-:W-:Y:S02]  /*1e10*/  IMAD R10, R11, R156.reuse, RZ ;  /* 0x0000009c0b0a7224 */ /* 0x081fe400078e02ff */
[----:B------:R-:W-:-:S04]  /*1e20*/  IMAD.WIDE.U32 R8, R161, R156, R14 ;  /* 0x0000009ca1087225 */ /* 0x000fc800078e000e */
[----:B------:R-:W-:Y:S01]  /*1e30*/  IMAD R13, R161, R157, R10 ;  /* 0x0000009da10d7224 */ /* 0x000fe200078e020a */
[----:B-1----:R-:W-:-:S04]  /*1e40*/  IADD3 R8, P0, R8, R158, RZ ;  /* 0x0000009e08087210 */ /* 0x002fc80007f1e0ff */
[----:B------:R-:W-:Y:S01]  /*1e50*/  IADD3.X R9, R159, R9, R13, P0, !PT ;  /* 0x000000099f097210 */ /* 0x000fe200007fe40d */
[----:B------:R-:W-:Y:S08]  /*1e60*/  @P5 BRA `(.L_x_32) ;  /* 0x0000000000045947 */ /* 0x000ff00003800000 */
[----:B--2---:R0:W5:Y:S02]  /*1e70*/  LDG.E.U8 R155, desc[UR36][R8.64] ;  /* 0x00000024089b7981 */ /* 0x004164000c1e1100 */
.L_x_32:
[----:B------:R-:W-:Y:S05]  /*1e80*/  BSYNC B1 ;  /* 0x0000000000017941 */ /* 0x000fea0003800000 */
.L_x_31:
[----:B-----5:R-:W-:Y:S01]  /*1e90*/  LOP3.LUT R3, R155, 0xffff, RZ, 0xc0, !PT ;  /* 0x0000ffff9b037812 */ /* 0x020fe200078ec0ff */
[----:B------:R-:W-:Y:S01]  /*1ea0*/  IMAD.SHL.U32 R10, R156, 0x8, RZ ;  /* 0x000000089c0a7824 */ /* 0x000fe200078e00ff */
[----:B------:R-:W-:Y:S01]  /*1eb0*/  ISETP.LT.OR P2, PT, R0, 0x2, !P1 ;  /* 0x000000020000780c */ /* 0x000fe20004f41670 */
[----:B------:R-:W-:Y:S01]  /*1ec0*/  BSSY B1, `(.L_x_33) ;  /* 0x000000e000017945 */ /* 0x000fe20003800000 */
[----:B------:R-:W-:Y:S02]  /*1ed0*/  PRMT R3, R3, 0x8880, RZ ;  /* 0x0000888003037816 */ /* 0x000fe400000000ff */
[----:B------:R-:W-:Y:S02]  /*1ee0*/  SHF.L.U64.HI R11, R156, 0x3, R157 ;  /* 0x000000039c0b7819 */ /* 0x000fe4000001029d */
[----:B------:R-:W-:Y:S01]  /*1ef0*/  ISETP.GE.AND P0, PT, R160, 0x9, PT ;  /* 0x00000009a000780c */ /* 0x000fe20003f06270 */
[----:B------:R-:W-:Y:S02]  /*1f00*/  IMAD R12, R3, R154, RZ ;  /* 0x0000009a030c7224 */ /* 0x000fe400078e02ff */
[----:B------:R-:W-:-:S04]  /*1f10*/  IMAD.WIDE.U32 R10, R161, R156, R10 ;  /* 0x0000009ca10a7225 */ /* 0x000fc800078e000a */
[----:B------:R-:W-:Y:S01]  /*1f20*/  @!P5 IMAD R3, R24, R153, R12 ;  /* 0x000000991803d224 */ /* 0x000fe200078e020c */
[----:B------:R-:W-:Y:S01]  /*1f30*/  IADD3 R10, P3, P4, R20, R158, R10 ;  /* 0x0000009e140a7210 */ /* 0x000fe20007c7e00a */
[----:B------:R-:W-:-:S03]  /*1f40*/  IMAD.IADD R13, R13, 0x1, R11 ;  /* 0x000000010d0d7824 */ /* 0x000fc600078e020b */
[----:B------:R1:W-:Y:S01]  /*1f50*/  @!P5 STG.E.U8 desc[UR36][R4.64], R3 ;  /* 0x000000030400d986 */ /* 0x0003e2000c101124 */
[----:B------:R-:W-:Y:S08]  /*1f60*/  @P2 BRA `(.L_x_34) ;  /* 0x00000000000c2947 */ /* 0x000ff00003800000 */
[----:B--2---:R-:W1:Y:S02]  /*1f70*/  LDG.E.U8 R155, desc[UR36][R8.64+0x1] ;  /* 0x00000124089b7981 */ /* 0x004e64000c1e1100 */
[----:B-1----:R-:W-:-:S05]  /*1f80*/  PRMT R3, R155, 0x8880, RZ ;  /* 0x000088809b037816 */ /* 0x002fca00000000ff */
[----:B------:R-:W-:-:S07]  /*1f90*/  IMAD R12, R3, R154, RZ ;  /* 0x0000009a030c7224 */ /* 0x000fce00078e02ff */
.L_x_34:
[----:B------:R-:W-:Y:S05]  /*1fa0*/  BSYNC B1 ;  /* 0x0000000000017941 */ /* 0x000fea0003800000 */
.L_x_33:
[C---:B------:R-:W-:Y:S01]  /*1fb0*/  ISETP.LT.OR P5, PT, R0.reuse, 0x1, !P0 ;  /* 0x000000010000780c */ /* 0x040fe200047a1670 */
[----:B------:R-:W-:Y:S01]  /*1fc0*/  @!P2 IMAD R25, R25, R153, R12 ;  /* 0x000000991919a224 */ /* 0x000fe200078e020c */
[----:B------:R-:W-:Y:S01]  /*1fd0*/  BSSY B1, `(.L_x_35) ;  /* 0x000000a000017945 */ /* 0x000fe20003800000 */
[----:B------:R-:W-:Y:S02]  /*1fe0*/  IADD3.X R11, R15, R159, R13, P3, P4 ;  /* 0x0000009f0f0b7210 */ /* 0x000fe40001fe840d */
[C---:B------:R-:W-:Y:S01]  /*1ff0*/  ISETP.LT.OR P3, PT, R0.reuse, 0x2, !P0 ;  /* 0x000000020000780c */ /* 0x040fe20004761670 */
[----:B------:R3:W-:Y:S01]  /*2000*/  @!P2 STG.E.U8 desc[UR36][R4.64+0x1], R25 ;  /* 0x000001190400a986 */ /* 0x0007e2000c101124 */
[C---:B------:R-:W-:Y:S02]  /*2010*/  ISETP.LT.OR P4, PT, R0.reuse, 0x9, !P1 ;  /* 0x000000090000780c */ /* 0x040fe40004f81670 */
[----:B------:R-:W-:-:S04]  /*2020*/  ISETP.LT.OR P2, PT, R0, 0xa, !P1 ;  /* 0x0000000a0000780c */ /* 0x000fc80004f41670 */
[----:B------:R-:W-:Y:S09]  /*2030*/  @P5 BRA `(.L_x_36) ;  /* 0x00000000000c5947 */ /* 0x000ff20003800000 */
[----:B--2---:R-:W1:Y:S02]  /*2040*/  LDG.E.U8 R155, desc[UR36][R10.64] ;  /* 0x000000240a9b7981 */ /* 0x004e64000c1e1100 */
[----:B-1----:R-:W-:-:S05]  /*2050*/  PRMT R3, R155, 0x8880, RZ ;  /* 0x000088809b037816 */ /* 0x002fca00000000ff */
[----:B------:R-:W-:-:S07]  /*2060*/  IMAD R12, R3, R154, RZ ;  /* 0x0000009a030c7224 */ /* 0x000fce00078e02ff */
.L_x_36:
[----:B------:R-:W-:Y:S05]  /*2070*/  BSYNC B1 ;  /* 0x0000000000017941 */ /* 0x000fea0003800000 */
.L_x_35:
[----:B-1----:R-:W-:Y:S01]  /*2080*/  @!P5 IMAD R3, R26, R153, R12 ;  /* 0x000000991a03d224 */ /* 0x002fe200078e020c */
[----:B------:R-:W-:Y:S04]  /*2090*/  BSSY B1, `(.L_x_37) ;  /* 0x0000006000017945 */ /* 0x000fe80003800000 */
[----:B------:R1:W-:Y:S01]  /*20a0*/  @!P5 STG.E.U8 desc[UR36][R6.64], R3 ;  /* 0x000000030600d986 */ /* 0x0003e2000c101124 */
[----:B------:R-:W-:Y:S05]  /*20b0*/  @P3 BRA `(.L_x_38) ;  /* 0x00000000000c3947 */ /* 0x000fea0003800000 */
[----:B--2---:R-:W1:Y:S02]  /*20c0*/  LDG.E.U8 R155, desc[UR36][R10.64+0x1] ;  /* 0x000001240a9b7981 */ /* 0x004e64000c1e1100 */
[----:B-1----:R-:W-:-:S05]  /*20d0*/  PRMT R3, R155, 0x8880, RZ ;  /* 0x000088809b037816 */ /* 0x002fca00000000ff */
[----:B------:R-:W-:-:S07]  /*20e0*/  IMAD R12, R3, R154, RZ ;  /* 0x0000009a030c7224 */ /* 0x000fce00078e02ff */
.L_x_38:
[----:B------:R-:W-:Y:S05]  /*20f0*/  BSYNC B1 ;  /* 0x0000000000017941 */ /* 0x000fea0003800000 */
.L_x_37:
[----:B------:R-:W-:Y:S01]  /*2100*/  @!P3 IMAD R27, R27, R153, R12 ;  /* 0x000000991b1bb224 */ /* 0x000fe200078e020c */
[----:B------:R-:W-:Y:S04]  /*2110*/  BSSY B1, `(.L_x_39) ;  /* 0x0000006000017945 */ /* 0x000fe80003800000 */
[----:B------:R4:W-:Y:S01]  /*2120*/  @!P3 STG.E.U8 desc[UR36][R6.64+0x1], R27 ;  /* 0x0000011b0600b986 */ /* 0x0009e2000c101124 */
[----:B------:R-:W-:Y:S05]  /*2130*/  @P4 BRA `(.L_x_40) ;  /* 0x00000000000c4947 */ /* 0x000fea0003800000 */
[----:B--2---:R-:W1:Y:S02]  /*2140*/  LDG.E.U8 R155, desc[UR36][R8.64+0x8] ;  /* 0x00000824089b7981 */ /* 0x004e64000c1e1100 */
[----:B-1----:R-:W-:-:S05]  /*2150*/  PRMT R3, R155, 0x8880, RZ ;  /* 0x000088809b037816 */ /* 0x002fca00000000ff */
[----:B------:R-:W-:-:S07]  /*2160*/  IMAD R12, R3, R154, RZ ;  /* 0x0000009a030c7224 */ /* 0x000fce00078e02ff */
.L_x_40:
[----:B------:R-:W-:Y:S05]  /*2170*/  BSYNC B1 ;  /* 0x0000000000017941 */ /* 0x000fea0003800000 */
.L_x_39:
[----:B-1----:R-:W-:Y:S01]  /*2180*/  @!P4 IMAD R3, R28, R153, R12 ;  /* 0x000000991c03c224 */ /* 0x002fe200078e020c */
[----:B------:R-:W-:Y:S04]  /*2190*/  BSSY B1, `(.L_x_41) ;  /* 0x0000006000017945 */ /* 0x000fe80003800000 */
[----:B------:R1:W-:Y:S01]  /*21a0*/  @!P4 STG.E.U8 desc[UR36][R4.64+0x8], R3 ;  /* 0x000008030400c986 */ /* 0x0003e2000c101124 */
[----:B------:R-:W-:Y:S05]  /*21b0*/  @P2 BRA `(.L_x_42) ;  /* 0x00000000000c2947 */ /* 0x000fea0003800000 */
[----:B--2---:R-:W1:Y:S02]  /*21c0*/  LDG.E.U8 R155, desc[UR36][R8.64+0x9] ;  /* 0x00000924089b7981 */ /* 0x004e64000c1e1100 */
[----:B-1----:R-:W-:-:S05]  /*21d0*/  PRMT R3, R155, 0x8880, RZ ;  /* 0x000088809b037816 */ /* 0x002fca00000000ff */
[----:B------:R-:W-:-:S07]  /*21e0*/  IMAD R12, R3, R154, RZ ;  /* 0x0000009a030c7224 */ /* 0x000fce00078e02ff */
.L_x_42:
[----:B------:R-:W-:Y:S05]  /*21f0*/  BSYNC B1 ;  /* 0x0000000000017941 */ /* 0x000fea0003800000 */
.L_x_41:
[C---:B------:R-:W-:Y:S01]  /*2200*/  ISETP.LT.OR P4, PT, R0.reuse, 0x9, !P0 ;  /* 0x000000090000780c */ /* 0x040fe20004781670 */
[----:B------:R-:W-:Y:S01]  /*2210*/  @!P2 IMAD R29, R29, R153, R12 ;  /* 0x000000991d1da224 */ /* 0x000fe200078e020c */
[----:B------:R-:W-:Y:S01]  /*2220*/  BSSY B1, `(.L_x_43) ;  /* 0x0000009000017945 */ /* 0x000fe20003800000 */
[C---:B------:R-:W-:Y:S02]  /*2230*/  ISETP.LT.OR P3, PT, R0.reuse, 0xa, !P0 ;  /* 0x0000000a0000780c */ /* 0x040fe40004761670 */
[C---:B------:R-:W-:Y:S01]  /*2240*/  ISETP.LT.OR P5, PT, R0.reuse, 0x11, !P1 ;  /* 0x000000110000780c */ /* 0x040fe20004fa1670 */
[----:B------:R0:W-:Y:S01]  /*2250*/  @!P2 STG.E.U8 desc[UR36][R4.64+0x9], R29 ;  /* 0x0000091d0400a986 */ /* 0x0001e2000c101124 */
[----:B------:R-:W-:-:S06]  /*2260*/  ISETP.LT.OR P2, PT, R0, 0x12, !P1 ;  /* 0x000000120000780c */ /* 0x000fcc0004f41670 */
[----:B------:R-:W-:Y:S07]  /*2270*/  @P4 BRA `(.L_x_44) ;  /* 0x00000000000c4947 */ /* 0x000fee0003800000 */
[----:B--2---:R-:W1:Y:S02]  /*2280*/  LDG.E.U8 R155, desc[UR36][R10.64+0x8] ;  /* 0x000008240a9b7981 */ /* 0x004e64000c1e1100 */
[----:B-1----:R-:W-:-:S05]  /*2290*/  PRMT R3, R155, 0x8880, RZ ;  /* 0x000088809b037816 */ /* 0x002fca00000000ff */
[----:B------:R-:W-:-:S07]  /*22a0*/  IMAD R12, R3, R154, RZ ;  /* 0x0000009a030c7224 */ /* 0x000fce00078e02ff */
.L_x_44:
[----:B------:R-:W-:Y:S05]  /*22b0*/  BSYNC B1 ;  /* 0x0000000000017941 */ /* 0x000fea0003800000 */
.L_x_43:
[----:B-1----:R-:W-:Y:S01]  /*22c0*/  @!P4 IMAD R3, R30, R153, R12 ;  /* 0x000000991e03c224 */ /* 0x002fe200078e020c */
[----:B------:R-:W-:Y:S04]  /*22d0*/  BSSY B1, `(.L_x_45) ;  /* 0x0000006000017945 */ /* 0x000fe80003800000 */
[----:B------:R1:W-:Y:S01]  /*22e0*/  @!P4 STG.E.U8 desc[UR36][R6.64+0x8], R3 ;  /* 0x000008030600c986 */ /* 0x0003e2000c101124 */
[----:B------:R-:W-:Y:S05]  /*22f0*/  @P3 BRA `(.L_x_46) ;  /* 0x00000000000c3947 */ /* 0x000fea0003800000 */
[----:B--2---:R-:W1:Y:S02]  /*2300*/  LDG.E.U8 R155, desc[UR36][R10.64+0x9] ;  /* 0x000009240a9b7981 */ /* 0x004e64000c1e1100 */
[----:B-1----:R-:W-:-:S05]  /*2310*/  PRMT R3, R155, 0x8880, RZ ;  /* 0x000088809b037816 */ /* 0x002fca00000000ff */
[----:B------:R-:W-:-:S07]  /*2320*/  IMAD R12, R3, R154, RZ ;  /* 0x0000009a030c7224 */ /* 0x000fce00078e02ff */
.L_x_46:
[----:B------:R-:W-:Y:S05]  /*2330*/  BSYNC B1 ;  /* 0x0000000000017941 */ /* 0x000fea0003800000 */
.L_x_45:
[----:B------:R-:W-:Y:S01]  /*2340*/  @!P3 IMAD R31, R31, R153, R12 ;  /* 0x000000991f1fb224 */ /* 0x000fe200078e020c */
[----:B------:R-:W-:Y:S04]  /*2350*/  BSSY B1, `(.L_x_47) ;  /* 0x0000006000017945 */ /* 0x000fe80003800000 */
[----:B------:R0:W-:Y:S01]  /*2360*/  @!P3 STG.E.U8 desc[UR36][R6.64+0x9], R31 ;  /* 0x0000091f0600b986 */ /* 0x0001e2000c101124 */
[----:B------:R-:W-:Y:S05]  /*2370*/  @P5 BRA `(.L_x_48) ;  /* 0x00000000000c5947 */ /* 0x000fea0003800000 */
[----:B--2---:R-:W1:Y:S02]  /*2380*/  LDG.E.U8 R155, desc[UR36][R8.64+0x10] ;  /* 0x00001024089b7981 */ /* 0x004e64000c1e1100 */
[----:B-1----:R-:W-:-:S05]  /*2390*/  PRMT R3, R155, 0x8880, RZ ;  /* 0x000088809b037816 */ /* 0x002fca00000000ff */
[----:B------:R-:W-:-:S07]  /*23a0*/  IMAD R12, R3, R154, RZ ;  /* 0x0000009a030c7224 */ /* 0x000fce00078e02ff */
.L_x_48:
[----:B------:R-:W-:Y:S05]  /*23b0*/  BSYNC B1 ;  /* 0x0000000000017941 */ /* 0x000fea0003800000 */
.L_x_47:
[----:B-1----:R-:W-:Y:S01]  /*23c0*/  @!P5 IMAD R3, R32, R153, R12 ;  /* 0x000000992003d224 */ /* 0x002fe200078e020c */
[----:B------:R-:W-:Y:S04]  /*23d0*/  BSSY B1, `(.L_x_49) ;  /* 0x0000006000017945 */ /* 0x000fe80003800000 */
[----:B------:R1:W-:Y:S01]  /*23e0*/  @!P5 STG.E.U8 desc[UR36][R4.64+0x10], R3 ;  /* 0x000010030400d986 */ /* 0x0003e2000c101124 */
[----:B------:R-:W-:Y:S05]  /*23f0*/  @P2 BRA `(.L_x_50) ;  /* 0x00000000000c2947 */ /* 0x000fea0003800000 */
[----:B--2---:R-:W1:Y:S02]  /*2400*/  LDG.E.U8 R155, desc[UR36][R8.64+0x11] ;  /* 0x00001124089b7981 */ /* 0x004e64000c1e1100 */
[----:B-1----:R-:W-:-:S05]  /*2410*/  PRMT R3, R155, 0x8880, RZ ;  /* 0x000088809b037816 */ /* 0x002fca00000000ff */
[----:B------:R-:W-:-:S07]  /*2420*/  IMAD R12, R3, R154, RZ ;  /* 0x0000009a030c7224 */ /* 0x000fce00078e02ff */
.L_x_50:
[----:B------:R-:W-:Y:S05]  /*2430*/  BSYNC B1 ;  /* 0x0000000000017941 */ /* 0x000fea0003800000 */
.L_x_49:
        /* <DEDUP_REMOVED lines=11> */
.L_x_52:
[----:B------:R-:W-:Y:S05]  /*24f0*/  BSYNC B1 ;  /* 0x0000000000017941 */ /* 0x000fea0003800000 */
.L_x_51:
[----:B-1----:R-:W-:Y:S01]  /*2500*/  @!P4 IMAD R3, R34, R153, R12 ;  /* 0x000000992203c224 */ /* 0x002fe200078e020c */
[----:B------:R-:W-:Y:S04]  /*2510*/  BSSY B1, `(.L_x_53) ;  /* 0x0000006000017945 */ /* 0x000fe80003800000 */
[----:B------:R1:W-:Y:S01]  /*2520*/  @!P4 STG.E.U8 desc[UR36][R6.64+0x10], R3 ;  /* 0x000010030600c986 */ /* 0x0003e2000c101124 */
[----:B------:R-:W-:Y:S05]  /*2530*/  @P3 BRA `(.L_x_54) ;  /* 0x00000000000c3947 */ /* 0x000fea0003800000 */
[----:B--2---:R-:W1:Y:S02]  /*2540*/  LDG.E.U8 R155, desc[UR36][R10.64+0x11] ;  /* 0x000011240a9b7981 */ /* 0x004e64000c1e1100 */
[----:B-1----:R-:W-:-:S05]  /*2550*/  PRMT R3, R155, 0x8880, RZ ;  /* 0x000088809b037816 */ /* 0x002fca00000000ff */
[----:B------:R-:W-:-:S07]  /*2560*/  IMAD R12, R3, R154, RZ ;  /* 0x0000009a030c7224 */ /* 0x000fce00078e02ff */
.L_x_54:
[----:B------:R-:W-:Y:S05]  /*2570*/  BSYNC B1 ;  /* 0x0000000000017941 */ /* 0x000fea0003800000 */
.L_x_53:
[----:B------:R-:W-:Y:S01]  /*2580*/  @!P3 IMAD R35, R35, R153, R12 ;  /* 0x000000992323b224 */ /* 0x000fe200078e020c */
[----:B------:R-:W-:Y:S04]  /*2590*/  BSSY B1, `(.L_x_55) ;  /* 0x0000006000017945 */ /* 0x000fe80003800000 */
[----:B------:R0:W-:Y:S01]  /*25a0*/  @!P3 STG.E.U8 desc[UR36][R6.64+0x11], R35 ;  /* 0x000011230600b986 */ /* 0x0001e2000c101124 */
[----:B------:R-:W-:Y:S05]  /*25b0*/  @P5 BRA `(.L_x_56) ;  /* 0x00000000000c5947 */ /* 0x000fea0003800000 */
[----:B--2---:R-:W1:Y:S02]  /*25c0*/  LDG.E.U8 R155, desc[UR36][R8.64+0x18] ;  /* 0x00001824089b7981 */ /* 0x004e64000c1e1100 */
[----:B-1----:R-:W-:-:S05]  /*25d0*/  PRMT R3, R155, 0x8880, RZ ;  /* 0x000088809b037816 */ /* 0x002fca00000000ff */
[----:B------:R-:W-:-:S07]  /*25e0*/  IMAD R12, R3, R154, RZ ;  /* 0x0000009a030c7224 */ /* 0x000fce00078e02ff */
.L_x_56:
[----:B------:R-:W-:Y:S05]  /*25f0*/  BSYNC B1 ;  /* 0x0000000000017941 */ /* 0x000fea0003800000 */
.L_x_55:
[----:B-1----:R-:W-:Y:S01]  /*2600*/  @!P5 IMAD R3, R36, R153, R12 ;  /* 0x000000992403d224 */ /* 0x002fe200078e020c */
[----:B------:R-:W-:Y:S04]  /*2610*/  BSSY B1, `(.L_x_57) ;  /* 0x0000006000017945 */ /* 0x000fe80003800000 */
[----:B------:R1:W-:Y:S01]  /*2620*/  @!P5 STG.E.U8 desc[UR36][R4.64+0x18], R3 ;  /* 0x000018030400d986 */ /* 0x0003e2000c101124 */
[----:B------:R-:W-:Y:S05]  /*2630*/  @P2 BRA `(.L_x_58) ;  /* 0x00000000000c2947 */ /* 0x000fea0003800000 */
[----:B--2---:R-:W1:Y:S02]  /*2640*/  LDG.E.U8 R155, desc[UR36][R8.64+0x19] ;  /* 0x00001924089b7981 */ /* 0x004e64000c1e1100 */
[----:B-1----:R-:W-:-:S05]  /*2650*/  PRMT R3, R155, 0x8880, RZ ;  /* 0x000088809b037816 */ /* 0x002fca00000000ff */
[----:B------:R-:W-:-:S07]  /*2660*/  IMAD R12, R3, R154, RZ ;  /* 0x0000009a030c7224 */ /* 0x000fce00078e02ff */
.L_x_58:
[----:B------:R-:W-:Y:S05]  /*2670*/  BSYNC B1 ;  /* 0x0000000000017941 */ /* 0x000fea0003800000 */
.L_x_57:
        /* <DEDUP_REMOVED lines=11> */
.L_x_60:
[----:B------:R-:W-:Y:S05]  /*2730*/  BSYNC B1 ;  /* 0x0000000000017941 */ /* 0x000fea0003800000 */
.L_x_59:
[----:B-1----:R-:W-:Y:S01]  /*2740*/  @!P4 IMAD R3, R38, R153, R12 ;  /* 0x000000992603c224 */ /* 0x002fe200078e020c */
[----:B------:R-:W-:Y:S04]  /*2750*/  BSSY B1, `(.L_x_61) ;  /* 0x0000006000017945 */ /* 0x000fe80003800000 */
[----:B------:R1:W-:Y:S01]  /*2760*/  @!P4 STG.E.U8 desc[UR36][R6.64+0x18], R3 ;  /* 0x000018030600c986 */ /* 0x0003e2000c101124 */
[----:B------:R-:W-:Y:S05]  /*2770*/  @P3 BRA `(.L_x_62) ;  /* 0x00000000000c3947 */ /* 0x000fea0003800000 */
[----:B--2---:R-:W1:Y:S02]  /*2780*/  LDG.E.U8 R155, desc[UR36][R10.64+0x19] ;  /* 0x000019240a9b7981 */ /* 0x004e64000c1e1100 */
[----:B-1----:R-:W-:-:S05]  /*2790*/  PRMT R3, R155, 0x8880, RZ ;  /* 0x000088809b037816 */ /* 0x002fca00000000ff */
[----:B------:R-:W-:-:S07]  /*27a0*/  IMAD R12, R3, R154, RZ ;  /* 0x0000009a030c7224 */ /* 0x000fce00078e02ff */
.L_x_62:
[----:B------:R-:W-:Y:S05]  /*27b0*/  BSYNC B1 ;  /* 0x0000000000017941 */ /* 0x000fea0003800000 */
.L_x_61:
[----:B------:R-:W-:Y:S01]  /*27c0*/  @!P3 IMAD R39, R39, R153, R12 ;  /* 0x000000992727b224 */ /* 0x000fe200078e020c */
[----:B------:R-:W-:Y:S04]  /*27d0*/  BSSY B1, `(.L_x_63) ;  /* 0x0000006000017945 */ /* 0x000fe80003800000 */
[----:B------:R0:W-:Y:S01]  /*27e0*/  @!P3 STG.E.U8 desc[UR36][R6.64+0x19], R39 ;  /* 0x000019270600b986 */ /* 0x0001e2000c101124 */
[----:B------:R-:W-:Y:S05]  /*27f0*/  @P5 BRA `(.L_x_64) ;  /* 0x00000000000c5947 */ /* 0x000fea0003800000 */
[----:B--2---:R-:W1:Y:S02]  /*2800*/  LDG.E.U8 R155, desc[UR36][R8.64+0x20] ;  /* 0x00002024089b7981 */ /* 0x004e64000c1e1100 */
[----:B-1----:R-:W-:-:S05]  /*2810*/  PRMT R3, R155, 0x8880, RZ ;  /* 0x000088809b037816 */ /* 0x002fca00000000ff */
[----:B------:R-:W-:-:S07]  /*2820*/  IMAD R12, R3, R154, RZ ;  /* 0x0000009a030c7224 */ /* 0x000fce00078e02ff */
.L_x_64:
[----:B------:R-:W-:Y:S05]  /*2830*/  BSYNC B1 ;  /* 0x0000000000017941 */ /* 0x000fea0003800000 */
.L_x_63:
[----:B-1----:R-:W-:Y:S01]  /*2840*/  @!P5 IMAD R3, R40, R153, R12 ;  /* 0x000000992803d224 */ /* 0x002fe200078e020c */
[----:B------:R-:W-:Y:S04]  /*2850*/  BSSY B1, `(.L_x_65) ;  /* 0x0000006000017945 */ /* 0x000fe80003800000 */
[----:B------:R1:W-:Y:S01]  /*2860*/  @!P5 STG.E.U8 desc[UR36][R4.64+0x20], R3 ;  /* 0x000020030400d986 */ /* 0x0003e2000c101124 */
[----:B------:R-:W-:Y:S05]  /*2870*/  @P2 BRA `(.L_x_66) ;  /* 0x00000000000c2947 */ /* 0x000fea0003800000 */
[----:B--2---:R-:W1:Y:S02]  /*2880*/  LDG.E.U8 R155, desc[UR36][R8.64+0x21] ;  /* 0x00002124089b7981 */ /* 0x004e64000c1e1100 */
[----:B-1----:R-:W-:-:S05]  /*2890*/  PRMT R3, R155, 0x8880, RZ ;  /* 0x000088809b037816 */ /* 0x002fca00000000ff */
[----:B------:R-:W-:-:S07]  /*28a0*/  IMAD R12, R3, R154, RZ ;  /* 0x0000009a030c7224 */ /* 0x000fce00078e02ff */
.L_x_66:
[----:B------:R-:W-:Y:S05]  /*28b0*/  BSYNC B1 ;  /* 0x0000000000017941 */ /* 0x000fea0003800000 */
.L_x_65:
        /* <DEDUP_REMOVED lines=11> */
.L_x_68:
[----:B------:R-:W-:Y:S05]  /*2970*/  BSYNC B1 ;  /* 0x0000000000017941 */ /* 0x000fea0003800000 */
.L_x_67:
[----:B-1----:R-:W-:Y:S01]  /*2980*/  @!P4 IMAD R3, R42, R153, R12 ;  /* 0x000000992a03c224 */ /* 0x002fe200078e020c */
[----:B------:R-:W-:Y:S04]  /*2990*/  BSSY B1, `(.L_x_69) ;  /* 0x0000006000017945 */ /* 0x000fe80003800000 */
[----:B------:R1:W-:Y:S01]  /*29a0*/  @!P4 STG.E.U8 desc[UR36][R6.64+0x20], R3 ;  /* 0x000020030600c986 */ /* 0x0003e2000c101124 */
[----:B------:R-:W-:Y:S05]  /*29b0*/  @P3 BRA `(.L_x_70) ;  /* 0x00000000000c3947 */ /* 0x000fea0003800000 */
[----:B--2---:R-:W1:Y:S02]  /*29c0*/  LDG.E.U8 R155, desc[UR36][R10.64+0x21] ;  /* 0x000021240a9b7981 */ /* 0x004e64000c1e1100 */
[----:B-1----:R-:W-:-:S05]  /*29d0*/  PRMT R3, R155, 0x8880, RZ ;  /* 0x000088809b037816 */ /* 0x002fca00000000ff */
[----:B------:R-:W-:-:S07]  /*29e0*/  IMAD R12, R3, R154, RZ ;  /* 0x0000009a030c7224 */ /* 0x000fce00078e02ff */
.L_x_70:
[----:B------:R-:W-:Y:S05]  /*29f0*/  BSYNC B1 ;  /* 0x0000000000017941 */ /* 0x000fea0003800000 */
.L_x_69:
[----:B------:R-:W-:Y:S01]  /*2a00*/  @!P3 IMAD R43, R43, R153, R12 ;  /* 0x000000992b2bb224 */ /* 0x000fe200078e020c */
[----:B------:R-:W-:Y:S04]  /*2a10*/  BSSY B1, `(.L_x_71) ;  /* 0x0000006000017945 */ /* 0x000fe80003800000 */
[----:B------:R0:W-:Y:S01]  /*2a20*/  @!P3 STG.E.U8 desc[UR36][R6.64+0x21], R43 ;  /* 0x0000212b0600b986 */ /* 0x0001e2000c101124 */
[----:B------:R-:W-:Y:S05]  /*2a30*/  @P5 BRA `(.L_x_72) ;  /* 0x00000000000c5947 */ /* 0x000fea0003800000 */
[----:B--2---:R-:W1:Y:S02]  /*2a40*/  LDG.E.U8 R155, desc[UR36][R8.64+0x28] ;  /* 0x00002824089b7981 */ /* 0x004e64000c1e1100 */
[----:B-1----:R-:W-:-:S05]  /*2a50*/  PRMT R3, R155, 0x8880, RZ ;  /* 0x000088809b037816 */ /* 0x002fca00000000ff */
[----:B------:R-:W-:-:S07]  /*2a60*/  IMAD R12, R3, R154, RZ ;  /* 0x0000009a030c7224 */ /* 0x000fce00078e02ff */
.L_x_72:
[----:B------:R-:W-:Y:S05]  /*2a70*/  BSYNC B1 ;  /* 0x0000000000017941 */ /* 0x000fea0003800000 */
.L_x_71:
[----:B-1----:R-:W-:Y:S01]  /*2a80*/  @!P5 IMAD R3, R44, R153, R12 ;  /* 0x000000992c03d224 */ /* 0x002fe200078e020c */
[----:B------:R-:W-:Y:S04]  /*2a90*/  BSSY B1, `(.L_x_73) ;  /* 0x0000006000017945 */ /* 0x000fe80003800000 */
[----:B------:R1:W-:Y:S01]  /*2aa0*/  @!P5 STG.E.U8 desc[UR36][R4.64+0x28], R3 ;  /* 0x000028030400d986 */ /* 0x0003e2000c101124 */
[----:B------:R-:W-:Y:S05]  /*2ab0*/  @P2 BRA `(.L_x_74) ;  /* 0x00000000000c2947 */ /* 0x000fea0003800000 */
[----:B--2---:R-:W1:Y:S02]  /*2ac0*/  LDG.E.U8 R155, desc[UR36][R8.64+0x29] ;  /* 0x00002924089b7981 */ /* 0x004e64000c1e1100 */
[----:B-1----:R-:W-:-:S05]  /*2ad0*/  PRMT R3, R155, 0x8880, RZ ;  /* 0x000088809b037816 */ /* 0x002fca00000000ff */
[----:B------:R-:W-:-:S07]  /*2ae0*/  IMAD R12, R3, R154, RZ ;  /* 0x0000009a030c7224 */ /* 0x000fce00078e02ff */
.L_x_74:
[----:B------:R-:W-:Y:S05]  /*2af0*/  BSYNC B1 ;  /* 0x0000000000017941 */ /* 0x000fea0003800000 */
.L_x_73:
        /* <DEDUP_REMOVED lines=11> */
.L_x_76:
[----:B------:R-:W-:Y:S05]  /*2bb0*/  BSYNC B1 ;  /* 0x0000000000017941 */ /* 0x000fea0003800000 */
.L_x_75:
[----:B-1----:R-:W-:Y:S01]  /*2bc0*/  @!P4 IMAD R3, R46, R153, R12 ;  /* 0x000000992e03c224 */ /* 0x002fe200078e020c */
[----:B------:R-:W-:Y:S04]  /*2bd0*/  BSSY B1, `(.L_x_77) ;  /* 0x0000006000017945 */ /* 0x000fe80003800000 */
[----:B------:R1:W-:Y:S01]  /*2be0*/  @!P4 STG.E.U8 desc[UR36][R6.64+0x28], R3 ;  /* 0x000028030600c986 */ /* 0x0003e2000c101124 */
[----:B------:R-:W-:Y:S05]  /*2bf0*/  @P3 BRA `(.L_x_78) ;  /* 0x00000000000c3947 */ /* 0x000fea0003800000 */
[----:B--2---:R-:W1:Y:S02]  /*2c00*/  LDG.E.U8 R155, desc[UR36][R10.64+0x29] ;  /* 0x000029240a9b7981 */ /* 0x004e64000c1e1100 */
[----:B-1----:R-:W-:-:S05]  /*2c10*/  PRMT R3, R155, 0x8880, RZ ;  /* 0x000088809b037816 */ /* 0x002fca00000000ff */
[----:B------:R-:W-:-:S07]  /*2c20*/  IMAD R12, R3, R154, RZ ;  /* 0x0000009a030c7224 */ /* 0x000fce00078e02ff */
.L_x_78:
[----:B------:R-:W-:Y:S05]  /*2c30*/  BSYNC B1 ;  /* 0x0000000000017941 */ /* 0x000fea0003800000 */
.L_x_77:
[----:B------:R-:W-:Y:S01]  /*2c40*/  @!P3 IMAD R47, R47, R153, R12 ;  /* 0x000000992f2fb224 */ /* 0x000fe200078e020c */
[----:B------:R-:W-:Y:S04]  /*2c50*/  BSSY B1, `(.L_x_79) ;  /* 0x0000006000017945 */ /* 0x000fe80003800000 */
[----:B------:R0:W-:Y:S01]  /*2c60*/  @!P3 STG.E.U8 desc[UR36][R6.64+0x29], R47 ;  /* 0x0000292f0600b986 */ /* 0x0001e2000c101124 */
[----:B------:R-:W-:Y:S05]  /*2c70*/  @P5 BRA `(.L_x_80) ;  /* 0x00000000000c5947 */ /* 0x000fea0003800000 */
[----:B--2---:R-:W1:Y:S02]  /*2c80*/  LDG.E.U8 R155, desc[UR36][R8.64+0x30] ;  /* 0x00003024089b7981 */ /* 0x004e64000c1e1100 */
[----:B-1----:R-:W-:-:S05]  /*2c90*/  PRMT R3, R155, 0x8880, RZ ;  /* 0x000088809b037816 */ /* 0x002fca00000000ff */
[----:B------:R-:W-:-:S07]  /*2ca0*/  IMAD R12, R3, R154, RZ ;  /* 0x0000009a030c7224 */ /* 0x000fce00078e02ff */
.L_x_80:
[----:B------:R-:W-:Y:S05]  /*2cb0*/  BSYNC B1 ;  /* 0x0000000000017941 */ /* 0x000fea0003800000 */
.L_x_79:
[----:B-1----:R-:W-:Y:S01]  /*2cc0*/  @!P5 IMAD R3, R48, R153, R12 ;  /* 0x000000993003d224 */ /* 0x002fe200078e020c */
[----:B------:R-:W-:Y:S04]  /*2cd0*/  BSSY B1, `(.L_x_81) ;  /* 0x0000006000017945 */ /* 0x000fe80003800000 */
[----:B------:R1:W-:Y:S01]  /*2ce0*/  @!P5 STG.E.U8 desc[UR36][R4.64+0x30], R3 ;  /* 0x000030030400d986 */ /* 0x0003e2000c101124 */
[----:B------:R-:W-:Y:S05]  /*2cf0*/  @P2 BRA `(.L_x_82) ;  /* 0x00000000000c2947 */ /* 0x000fea0003800000 */
[----:B--2---:R-:W1:Y:S02]  /*2d00*/  LDG.E.U8 R155, desc[UR36][R8.64+0x31] ;  /* 0x00003124089b7981 */ /* 0x004e64000c1e1100 */
[----:B-1----:R-:W-:-:S05]  /*2d10*/  PRMT R3, R155, 0x8880, RZ ;  /* 0x000088809b037816 */ /* 0x002fca00000000ff */
[----:B------:R-:W-:-:S07]  /*2d20*/  IMAD R12, R3, R154, RZ ;  /* 0x0000009a030c7224 */ /* 0x000fce00078e02ff */
.L_x_82:
[----:B------:R-:W-:Y:S05]  /*2d30*/  BSYNC B1 ;  /* 0x0000000000017941 */ /* 0x000fea0003800000 */
.L_x_81:
        /* <DEDUP_REMOVED lines=11> */
.L_x_84:
[----:B------:R-:W-:Y:S05]  /*2df0*/  BSYNC B1 ;  /* 0x0000000000017941 */ /* 0x000fea0003800000 */
.L_x_83:
[----:B-1----:R-:W-:Y:S01]  /*2e00*/  @!P4 IMAD R3, R50, R153, R12 ;  /* 0x000000993203c224 */ /* 0x002fe200078e020c */
[----:B------:R-:W-:Y:S04]  /*2e10*/  BSSY B1, `(.L_x_85) ;  /* 0x0000006000017945 */ /* 0x000fe80003800000 */
[----:B------:R1:W-:Y:S01]  /*2e20*/  @!P4 STG.E.U8 desc[UR36][R6.64+0x30], R3 ;  /* 0x000030030600c986 */ /* 0x0003e2000c101124 */
[----:B------:R-:W-:Y:S05]  /*2e30*/  @P3 BRA `(.L_x_86) ;  /* 0x00000000000c3947 */ /* 0x000fea0003800000 */
[----:B--2---:R-:W1:Y:S02]  /*2e40*/  LDG.E.U8 R155, desc[UR36][R10.64+0x31] ;  /* 0x000031240a9b7981 */ /* 0x004e64000c1e1100 */
[----:B-1----:R-:W-:-:S05]  /*2e50*/  PRMT R3, R155, 0x8880, RZ ;  /* 0x000088809b037816 */ /* 0x002fca00000000ff */
[----:B------:R-:W-:-:S07]  /*2e60*/  IMAD R12, R3, R154, RZ ;  /* 0x0000009a030c7224 */ /* 0x000fce00078e02ff */
.L_x_86:
[----:B------:R-:W-:Y:S05]  /*2e70*/  BSYNC B1 ;  /* 0x0000000000017941 */ /* 0x000fea0003800000 */
.L_x_85:
[----:B------:R-:W-:Y:S01]  /*2e80*/  @!P3 IMAD R51, R51, R153, R12 ;  /* 0x000000993333b224 */ /* 0x000fe200078e020c */
[----:B------:R-:W-:Y:S04]  /*2e90*/  BSSY B1, `(.L_x_87) ;  /* 0x0000006000017945 */ /* 0x000fe80003800000 */
[----:B------:R0:W-:Y:S01]  /*2ea0*/  @!P3 STG.E.U8 desc[UR36][R6.64+0x31], R51 ;  /* 0x000031330600b986 */ /* 0x0001e2000c101124 */
[----:B------:R-:W-:Y:S05]  /*2eb0*/  @P5 BRA `(.L_x_88) ;  /* 0x00000000000c5947 */ /* 0x000fea0003800000 */
[----:B--2---:R-:W1:Y:S02]  /*2ec0*/  LDG.E.U8 R155, desc[UR36][R8.64+0x38] ;  /* 0x00003824089b7981 */ /* 0x004e64000c1e1100 */
[----:B-1----:R-:W-:-:S05]  /*2ed0*/  PRMT R3, R155, 0x8880, RZ ;  /* 0x000088809b037816 */ /* 0x002fca00000000ff */
[----:B------:R-:W-:-:S07]  /*2ee0*/  IMAD R12, R3, R154, RZ ;  /* 0x0000009a030c7224 */ /* 0x000fce00078e02ff */
.L_x_88:
[----:B------:R-:W-:Y:S05]  /*2ef0*/  BSYNC B1 ;  /* 0x0000000000017941 */ /* 0x000fea0003800000 */
.L_x_87:
[----:B-1----:R-:W-:Y:S01]  /*2f00*/  @!P5 IMAD R3, R52, R153, R12 ;  /* 0x000000993403d224 */ /* 0x002fe200078e020c */
[----:B------:R-:W-:Y:S04]  /*2f10*/  BSSY B1, `(.L_x_89) ;  /* 0x0000006000017945 */ /* 0x000fe80003800000 */
[----:B------:R1:W-:Y:S01]  /*2f20*/  @!P5 STG.E.U8 desc[UR36][R4.64+0x38], R3 ;  /* 0x000038030400d986 */ /* 0x0003e2000c101124 */
[----:B------:R-:W-:Y:S05]  /*2f30*/  @P2 BRA `(.L_x_90) ;  /* 0x00000000000c2947 */ /* 0x000fea0003800000 */
[----:B--2---:R-:W1:Y:S02]  /*2f40*/  LDG.E.U8 R155, desc[UR36][R8.64+0x39] ;  /* 0x00003924089b7981 */ /* 0x004e64000c1e1100 */
[----:B-1----:R-:W-:-:S05]  /*2f50*/  PRMT R3, R155, 0x8880, RZ ;  /* 0x000088809b037816 */ /* 0x002fca00000000ff */
[----:B------:R-:W-:-:S07]  /*2f60*/  IMAD R12, R3, R154, RZ ;  /* 0x0000009a030c7224 */ /* 0x000fce00078e02ff */
.L_x_90:
[----:B------:R-:W-:Y:S05]  /*2f70*/  BSYNC B1 ;  /* 0x0000000000017941 */ /* 0x000fea0003800000 */
.L_x_89:
        /* <DEDUP_REMOVED lines=11> */
.L_x_92:
[----:B------:R-:W-:Y:S05]  /*3030*/  BSYNC B1 ;  /* 0x0000000000017941 */ /* 0x000fea0003800000 */
.L_x_91:
[----:B-1----:R-:W-:Y:S01]  /*3040*/  @!P4 IMAD R3, R54, R153, R12 ;  /* 0x000000993603c224 */ /* 0x002fe200078e020c */
[----:B------:R-:W-:Y:S04]  /*3050*/  BSSY B1, `(.L_x_93) ;  /* 0x0000006000017945 */ /* 0x000fe80003800000 */
[----:B------:R1:W-:Y:S01]  /*3060*/  @!P4 STG.E.U8 desc[UR36][R6.64+0x38], R3 ;  /* 0x000038030600c986 */ /* 0x0003e2000c101124 */
[----:B------:R-:W-:Y:S05]  /*3070*/  @P3 BRA `(.L_x_94) ;  /* 0x00000000000c3947 */ /* 0x000fea0003800000 */
[----:B--2---:R-:W1:Y:S02]  /*3080*/  LDG.E.U8 R155, desc[UR36][R10.64+0x39] ;  /* 0x000039240a9b7981 */ /* 0x004e64000c1e1100 */
[----:B-1----:R-:W-:-:S05]  /*3090*/  PRMT R3, R155, 0x8880, RZ ;  /* 0x000088809b037816 */ /* 0x002fca00000000ff */
[----:B------:R-:W-:-:S07]  /*30a0*/  IMAD R12, R3, R154, RZ ;  /* 0x0000009a030c7224 */ /* 0x000fce00078e02ff */
.L_x_94:
[----:B------:R-:W-:Y:S05]  /*30b0*/  BSYNC B1 ;  /* 0x0000000000017941 */ /* 0x000fea0003800000 */
.L_x_93:
[----:B------:R-:W-:Y:S01]  /*30c0*/  @!P3 IMAD R55, R55, R153, R12 ;  /* 0x000000993737b224 */ /* 0x000fe200078e020c */
[----:B------:R-:W-:Y:S04]  /*30d0*/  BSSY B1, `(.L_x_95) ;  /* 0x0000006000017945 */ /* 0x000fe80003800000 */
[----:B------:R0:W-:Y:S01]  /*30e0*/  @!P3 STG.E.U8 desc[UR36][R6.64+0x39], R55 ;  /* 0x000039370600b986 */ /* 0x0001e2000c101124 */
[----:B------:R-:W-:Y:S05]  /*30f0*/  @P5 BRA `(.L_x_96) ;  /* 0x00000000000c5947 */ /* 0x000fea0003800000 */
[----:B--2---:R-:W1:Y:S02]  /*3100*/  LDG.E.U8 R155, desc[UR36][R8.64+0x40] ;  /* 0x00004024089b7981 */ /* 0x004e64000c1e1100 */
[----:B-1----:R-:W-:-:S05]  /*3110*/  PRMT R3, R155, 0x8880, RZ ;  /* 0x000088809b037816 */ /* 0x002fca00000000ff */
[----:B------:R-:W-:-:S07]  /*3120*/  IMAD R12, R3, R154, RZ ;  /* 0x0000009a030c7224 */ /* 0x000fce00078e02ff */
.L_x_96:
[----:B------:R-:W-:Y:S05]  /*3130*/  BSYNC B1 ;  /* 0x0000000000017941 */ /* 0x000fea0003800000 */
.L_x_95:
[----:B-1----:R-:W-:Y:S01]  /*3140*/  @!P5 IMAD R3, R56, R153, R12 ;  /* 0x000000993803d224 */ /* 0x002fe200078e020c */
[----:B------:R-:W-:Y:S04]  /*3150*/  BSSY B1, `(.L_x_97) ;  /* 0x0000006000017945 */ /* 0x000fe80003800000 */
[----:B------:R1:W-:Y:S01]  /*3160*/  @!P5 STG.E.U8 desc[UR36][R4.64+0x40], R3 ;  /* 0x000040030400d986 */ /* 0x0003e2000c101124 */
[----:B------:R-:W-:Y:S05]  /*3170*/  @P2 BRA `(.L_x_98) ;  /* 0x00000000000c2947 */ /* 0x000fea0003800000 */
[----:B--2---:R-:W1:Y:S02]  /*3180*/  LDG.E.U8 R155, desc[UR36][R8.64+0x41] ;  /* 0x00004124089b7981 */ /* 0x004e64000c1e1100 */
[----:B-1----:R-:W-:-:S05]  /*3190*/  PRMT R3, R155, 0x8880, RZ ;  /* 0x000088809b037816 */ /* 0x002fca00000000ff */
[----:B------:R-:W-:-:S07]  /*31a0*/  IMAD R12, R3, R154, RZ ;  /* 0x0000009a030c7224 */ /* 0x000fce00078e02ff */
.L_x_98:
[----:B------:R-:W-:Y:S05]  /*31b0*/  BSYNC B1 ;  /* 0x0000000000017941 */ /* 0x000fea0003800000 */
.L_x_97:
        /* <DEDUP_REMOVED lines=11> */
.L_x_100:
[----:B------:R-:W-:Y:S05]  /*3270*/  BSYNC B1 ;  /* 0x0000000000017941 */ /* 0x000fea0003800000 */
.L_x_99:
[----:B-1----:R-:W-:Y:S01]  /*3280*/  @!P4 IMAD R3, R58, R153, R12 ;  /* 0x000000993a03c224 */ /* 0x002fe200078e020c */
[----:B------:R-:W-:Y:S04]  /*3290*/  BSSY B1, `(.L_x_101) ;  /* 0x0000006000017945 */ /* 0x000fe80003800000 */
[----:B------:R1:W-:Y:S01]  /*32a0*/  @!P4 STG.E.U8 desc[UR36][R6.64+0x40], R3 ;  /* 0x000040030600c986 */ /* 0x0003e2000c101124 */
[----:B------:R-:W-:Y:S05]  /*32b0*/  @P3 BRA `(.L_x_102) ;  /* 0x00000000000c3947 */ /* 0x000fea0003800000 */
[----:B--2---:R-:W1:Y:S02]  /*32c0*/  LDG.E.U8 R155, desc[UR36][R10.64+0x41] ;  /* 0x000041240a9b7981 */ /* 0x004e64000c1e1100 */
[----:B-1----:R-:W-:-:S05]  /*32d0*/  PRMT R3, R155, 0x8880, RZ ;  /* 0x000088809b037816 */ /* 0x002fca00000000ff */
[----:B------:R-:W-:-:S07]  /*32e0*/  IMAD R12, R3, R154, RZ ;  /* 0x0000009a030c7224 */ /* 0x000fce00078e02ff */
.L_x_102:
[----:B------:R-:W-:Y:S05]  /*32f0*/  BSYNC B1 ;  /* 0x0000000000017941 */ /* 0x000fea0003800000 */
.L_x_101:
[----:B------:R-:W-:Y:S01]  /*3300*/  @!P3 IMAD R59, R59, R153, R12 ;  /* 0x000000993b3bb224 */ /* 0x000fe200078e020c */
[----:B------:R-:W-:Y:S04]  /*3310*/  BSSY B1, `(.L_x_103) ;  /* 0x0000006000017945 */ /* 0x000fe80003800000 */
[----:B------:R0:W-:Y:S01]  /*3320*/  @!P3 STG.E.U8 desc[UR36][R6.64+0x41], R59 ;  /* 0x0000413b0600b986 */ /* 0x0001e2000c101124 */
[----:B------:R-:W-:Y:S05]  /*3330*/  @P5 BRA `(.L_x_104) ;  /* 0x00000000000c5947 */ /* 0x000fea0003800000 */
[----:B--2---:R-:W1:Y:S02]  /*3340*/  LDG.E.U8 R155, desc[UR36][R8.64+0x48] ;  /* 0x00004824089b7981 */ /* 0x004e64000c1e1100 */
[----:B-1----:R-:W-:-:S05]  /*3350*/  PRMT R3, R155, 0x8880, RZ ;  /* 0x000088809b037816 */ /* 0x002fca00000000ff */
[----:B------:R-:W-:-:S07]  /*3360*/  IMAD R12, R3, R154, RZ ;  /* 0x0000009a030c7224 */ /* 0x000fce00078e02ff */
.L_x_104:
[----:B------:R-:W-:Y:S05]  /*3370*/  BSYNC B1 ;  /* 0x0000000000017941 */ /* 0x000fea0003800000 */
.L_x_103:
[----:B-1----:R-:W-:Y:S01]  /*3380*/  @!P5 IMAD R3, R60, R153, R12 ;  /* 0x000000993c03d224 */ /* 0x002fe200078e020c */
[----:B------:R-:W-:Y:S04]  /*3390*/  BSSY B1, `(.L_x_105) ;  /* 0x0000006000017945 */ /* 0x000fe80003800000 */
[----:B------:R1:W-:Y:S01]  /*33a0*/  @!P5 STG.E.U8 desc[UR36][R4.64+0x48], R3 ;  /* 0x000048030400d986 */ /* 0x0003e2000c101124 */
[----:B------:R-:W-:Y:S05]  /*33b0*/  @P2 BRA `(.L_x_106) ;  /* 0x00000000000c2947 */ /* 0x000fea0003800000 */
[----:B--2---:R-:W1:Y:S02]  /*33c0*/  LDG.E.U8 R155, desc[UR36][R8.64+0x49] ;  /* 0x00004924089b7981 */ /* 0x004e64000c1e1100 */
[----:B-1----:R-:W-:-:S05]  /*33d0*/  PRMT R3, R155, 0x8880, RZ ;  /* 0x000088809b037816 */ /* 0x002fca00000000ff */
[----:B------:R-:W-:-:S07]  /*33e0*/  IMAD R12, R3, R154, RZ ;  /* 0x0000009a030c7224 */ /* 0x000fce00078e02ff */
.L_x_106:
[----:B------:R-:W-:Y:S05]  /*33f0*/  BSYNC B1 ;  /* 0x0000000000017941 */ /* 0x000fea0003800000 */
.L_x_105:
        /* <DEDUP_REMOVED lines=11> */
.L_x_108:
[----:B------:R-:W-:Y:S05]  /*34b0*/  BSYNC B1 ;  /* 0x0000000000017941 */ /* 0x000fea0003800000 */
.L_x_107:
[----:B-1----:R-:W-:Y:S01]  /*34c0*/  @!P4 IMAD R3, R62, R153, R12 ;  /* 0x000000993e03c224 */ /* 0x002fe200078e020c */
[----:B------:R-:W-:Y:S04]  /*34d0*/  BSSY B1, `(.L_x_109) ;  /* 0x0000006000017945 */ /* 0x000fe80003800000 */
[----:B------:R1:W-:Y:S01]  /*34e0*/  @!P4 STG.E.U8 desc[UR36][R6.64+0x48], R3 ;  /* 0x000048030600c986 */ /* 0x0003e2000c101124 */
[----:B------:R-:W-:Y:S05]  /*34f0*/  @P3 BRA `(.L_x_110) ;  /* 0x00000000000c3947 */ /* 0x000fea0003800000 */
[----:B--2---:R-:W1:Y:S02]  /*3500*/  LDG.E.U8 R155, desc[UR36][R10.64+0x49] ;  /* 0x000049240a9b7981 */ /* 0x004e64000c1e1100 */
[----:B-1----:R-:W-:-:S05]  /*3510*/  PRMT R3, R155, 0x8880, RZ ;  /* 0x000088809b037816 */ /* 0x002fca00000000ff */
[----:B------:R-:W-:-:S07]  /*3520*/  IMAD R12, R3, R154, RZ ;  /* 0x0000009a030c7224 */ /* 0x000fce00078e02ff */
.L_x_110:
[----:B------:R-:W-:Y:S05]  /*3530*/  BSYNC B1 ;  /* 0x0000000000017941 */ /* 0x000fea0003800000 */
.L_x_109:
[----:B------:R-:W-:Y:S01]  /*3540*/  @!P3 IMAD R63, R63, R153, R12 ;  /* 0x000000993f3fb224 */ /* 0x000fe200078e020c */
[----:B------:R-:W-:Y:S04]  /*3550*/  BSSY B1, `(.L_x_111) ;  /* 0x0000006000017945 */ /* 0x000fe80003800000 */
[----:B------:R0:W-:Y:S01]  /*3560*/  @!P3 STG.E.U8 desc[UR36][R6.64+0x49], R63 ;  /* 0x0000493f0600b986 */ /* 0x0001e2000c101124 */
[----:B------:R-:W-:Y:S05]  /*3570*/  @P5 BRA `(.L_x_112) ;  /* 0x00000000000c5947 */ /* 0x000fea0003800000 */
[----:B--2---:R-:W1:Y:S02]  /*3580*/  LDG.E.U8 R155, desc[UR36][R8.64+0x50] ;  /* 0x00005024089b7981 */ /* 0x004e64000c1e1100 */
[----:B-1----:R-:W-:-:S05]  /*3590*/  PRMT R3, R155, 0x8880, RZ ;  /* 0x000088809b037816 */ /* 0x002fca00000000ff */
[----:B------:R-:W-:-:S07]  /*35a0*/  IMAD R12, R3, R154, RZ ;  /* 0x0000009a030c7224 */ /* 0x000fce00078e02ff */
.L_x_112:
[----:B------:R-:W-:Y:S05]  /*35b0*/  BSYNC B1 ;  /* 0x0000000000017941 */ /* 0x000fea0003800000 */
.L_x_111:
[----:B-1----:R-:W-:Y:S01]  /*35c0*/  @!P5 IMAD R3, R64, R153, R12 ;  /* 0x000000994003d224 */ /* 0x002fe200078e020c */
[----:B------:R-:W-:Y:S04]  /*35d0*/  BSSY B1, `(.L_x_113) ;  /* 0x0000006000017945 */ /* 0x000fe80003800000 */
[----:B------:R1:W-:Y:S01]  /*35e0*/  @!P5 STG.E.U8 desc[UR36][R4.64+0x50], R3 ;  /* 0x000050030400d986 */ /* 0x0003e2000c101124 */
[----:B------:R-:W-:Y:S05]  /*35f0*/  @P2 BRA `(.L_x_114) ;  /* 0x00000000000c2947 */ /* 0x000fea0003800000 */
[----:B--2---:R-:W1:Y:S02]  /*3600*/  LDG.E.U8 R155, desc[UR36][R8.64+0x51] ;  /* 0x00005124089b7981 */ /* 0x004e64000c1e1100 */
[----:B-1----:R-:W-:-:S05]  /*3610*/  PRMT R3, R155, 0x8880, RZ ;  /* 0x000088809b037816 */ /* 0x002fca00000000ff */
[----:B------:R-:W-:-:S07]  /*3620*/  IMAD R12, R3, R154, RZ ;  /* 0x0000009a030c7224 */ /* 0x000fce00078e02ff */
.L_x_114:
[----:B------:R-:W-:Y:S05]  /*3630*/  BSYNC B1 ;  /* 0x0000000000017941 */ /* 0x000fea0003800000 */
.L_x_113:
        /* <DEDUP_REMOVED lines=11> */
.L_x_116:
[----:B------:R-:W-:Y:S05]  /*36f0*/  BSYNC B1 ;  /* 0x0000000000017941 */ /* 0x000fea0003800000 */
.L_x_115:
[----:B-1----:R-:W-:Y:S01]  /*3700*/  @!P4 IMAD R3, R66, R153, R12 ;  /* 0x000000994203c224 */ /* 0x002fe200078e020c */
[----:B------:R-:W-:Y:S04]  /*3710*/  BSSY B1, `(.L_x_117) ;  /* 0x0000006000017945 */ /* 0x000fe80003800000 */
[----:B------:R1:W-:Y:S01]  /*3720*/  @!P4 STG.E.U8 desc[UR36][R6.64+0x50], R3 ;  /* 0x000050030600c986 */ /* 0x0003e2000c101124 */
[----:B------:R-:W-:Y:S05]  /*3730*/  @P3 BRA `(.L_x_118) ;  /* 0x00000000000c3947 */ /* 0x000fea0003800000 */
[----:B--2---:R-:W1:Y:S02]  /*3740*/  LDG.E.U8 R155, desc[UR36][R10.64+0x51] ;  /* 0x000051240a9b7981 */ /* 0x004e64000c1e1100 */
[----:B-1----:R-:W-:-:S05]  /*3750*/  PRMT R3, R155, 0x8880, RZ ;  /* 0x000088809b037816 */ /* 0x002fca00000000ff */
[----:B------:R-:W-:-:S07]  /*3760*/  IMAD R12, R3, R154, RZ ;  /* 0x0000009a030c7224 */ /* 0x000fce00078e02ff */
.L_x_118:
[----:B------:R-:W-:Y:S05]  /*3770*/  BSYNC B1 ;  /* 0x0000000000017941 */ /* 0x000fea0003800000 */
.L_x_117:
[----:B------:R-:W-:Y:S01]  /*3780*/  @!P3 IMAD R67, R67, R153, R12 ;  /* 0x000000994343b224 */ /* 0x000fe200078e020c */
[----:B------:R-:W-:Y:S04]  /*3790*/  BSSY B1, `(.L_x_119) ;  /* 0x0000006000017945 */ /* 0x000fe80003800000 */
[----:B------:R0:W-:Y:S01]  /*37a0*/  @!P3 STG.E.U8 desc[UR36][R6.64+0x51], R67 ;  /* 0x000051430600b986 */ /* 0x0001e2000c101124 */
[----:B------:R-:W-:Y:S05]  /*37b0*/  @P5 BRA `(.L_x_120) ;  /* 0x00000000000c5947 */ /* 0x000fea0003800000 */
[----:B--2---:R-:W1:Y:S02]  /*37c0*/  LDG.E.U8 R155, desc[UR36][R8.64+0x58] ;  /* 0x00005824089b7981 */ /* 0x004e64000c1e1100 */
[----:B-1----:R-:W-:-:S05]  /*37d0*/  PRMT R3, R155, 0x8880, RZ ;  /* 0x000088809b037816 */ /* 0x002fca00000000ff */
[----:B------:R-:W-:-:S07]  /*37e0*/  IMAD R12, R3, R154, RZ ;  /* 0x0000009a030c7224 */ /* 0x000fce00078e02ff */
.L_x_120:
[----:B------:R-:W-:Y:S05]  /*37f0*/  BSYNC B1 ;  /* 0x0000000000017941 */ /* 0x000fea0003800000 */
.L_x_119:
[----:B-1----:R-:W-:Y:S01]  /*3800*/  @!P5 IMAD R3, R68, R153, R12 ;  /* 0x000000994403d224 */ /* 0x002fe200078e020c */
[----:B------:R-:W-:Y:S04]  /*3810*/  BSSY B1, `(.L_x_121) ;  /* 0x0000006000017945 */ /* 0x000fe80003800000 */
[----:B------:R1:W-:Y:S01]  /*3820*/  @!P5 STG.E.U8 desc[UR36][R4.64+0x58], R3 ;  /* 0x000058030400d986 */ /* 0x0003e2000c101124 */
[----:B------:R-:W-:Y:S05]  /*3830*/  @P2 BRA `(.L_x_122) ;  /* 0x00000000000c2947 */ /* 0x000fea0003800000 */
[----:B--2---:R-:W1:Y:S02]  /*3840*/  LDG.E.U8 R155, desc[UR36][R8.64+0x59] ;  /* 0x00005924089b7981 */ /* 0x004e64000c1e1100 */
[----:B-1----:R-:W-:-:S05]  /*3850*/  PRMT R3, R155, 0x8880, RZ ;  /* 0x000088809b037816 */ /* 0x002fca00000000ff */
[----:B------:R-:W-:-:S07]  /*3860*/  IMAD R12, R3, R154, RZ ;  /* 0x0000009a030c7224 */ /* 0x000fce00078e02ff */
.L_x_122:
[----:B------:R-:W-:Y:S05]  /*3870*/  BSYNC B1 ;  /* 0x0000000000017941 */ /* 0x000fea0003800000 */
.L_x_121:
        /* <DEDUP_REMOVED lines=11> */
.L_x_124:
[----:B------:R-:W-:Y:S05]  /*3930*/  BSYNC B1 ;  /* 0x0000000000017941 */ /* 0x000fea0003800000 */
.L_x_123:
[----:B-1----:R-:W-:Y:S01]  /*3940*/  @!P4 IMAD R3, R70, R153, R12 ;  /* 0x000000994603c224 */ /* 0x002fe200078e020c */
[----:B------:R-:W-:Y:S04]  /*3950*/  BSSY B1, `(.L_x_125) ;  /* 0x0000006000017945 */ /* 0x000fe80003800000 */
[----:B------:R1:W-:Y:S01]  /*3960*/  @!P4 STG.E.U8 desc[UR36][R6.64+0x58], R3 ;  /* 0x000058030600c986 */ /* 0x0003e2000c101124 */
[----:B------:R-:W-:Y:S05]  /*3970*/  @P3 BRA `(.L_x_126) ;  /* 0x00000000000c3947 */ /* 0x000fea0003800000 */
[----:B--2---:R-:W1:Y:S02]  /*3980*/  LDG.E.U8 R155, desc[UR36][R10.64+0x59] ;  /* 0x000059240a9b7981 */ /* 0x004e64000c1e1100 */
[----:B-1----:R-:W-:-:S05]  /*3990*/  PRMT R3, R155, 0x8880, RZ ;  /* 0x000088809b037816 */ /* 0x002fca00000000ff */
[----:B------:R-:W-:-:S07]  /*39a0*/  IMAD R12, R3, R154, RZ ;  /* 0x0000009a030c7224 */ /* 0x000fce00078e02ff */
.L_x_126:
[----:B------:R-:W-:Y:S05]  /*39b0*/  BSYNC B1 ;  /* 0x0000000000017941 */ /* 0x000fea0003800000 */
.L_x_125:
[----:B------:R-:W-:Y:S01]  /*39c0*/  @!P3 IMAD R71, R71, R153, R12 ;  /* 0x000000994747b224 */ /* 0x000fe200078e020c */
[----:B------:R-:W-:Y:S04]  /*39d0*/  BSSY B1, `(.L_x_127) ;  /* 0x0000006000017945 */ /* 0x000fe80003800000 */
[----:B------:R0:W-:Y:S01]  /*39e0*/  @!P3 STG.E.U8 desc[UR36][R6.64+0x59], R71 ;  /* 0x000059470600b986 */ /* 0x0001e2000c101124 */
[----:B------:R-:W-:Y:S05]  /*39f0*/  @P5 BRA `(.L_x_128) ;  /* 0x00000000000c5947 */ /* 0x000fea0003800000 */
[----:B--2---:R-:W1:Y:S02]  /*3a00*/  LDG.E.U8 R155, desc[UR36][R8.64+0x60] ;  /* 0x00006024089b7981 */ /* 0x004e64000c1e1100 */
[----:B-1----:R-:W-:-:S05]  /*3a10*/  PRMT R3, R155, 0x8880, RZ ;  /* 0x000088809b037816 */ /* 0x002fca00000000ff */
[----:B------:R-:W-:-:S07]  /*3a20*/  IMAD R12, R3, R154, RZ ;  /* 0x0000009a030c7224 */ /* 0x000fce00078e02ff */
.L_x_128:
[----:B------:R-:W-:Y:S05]  /*3a30*/  BSYNC B1 ;  /* 0x0000000000017941 */ /* 0x000fea0003800000 */
.L_x_127:
[----:B-1----:R-:W-:Y:S01]  /*3a40*/  @!P5 IMAD R3, R72, R153, R12 ;  /* 0x000000994803d224 */ /* 0x002fe200078e020c */
[----:B------:R-:W-:Y:S04]  /*3a50*/  BSSY B1, `(.L_x_129) ;  /* 0x0000006000017945 */ /* 0x000fe80003800000 */
[----:B------:R1:W-:Y:S01]  /*3a60*/  @!P5 STG.E.U8 desc[UR36][R4.64+0x60], R3 ;  /* 0x000060030400d986 */ /* 0x0003e2000c101124 */
[----:B------:R-:W-:Y:S05]  /*3a70*/  @P2 BRA `(.L_x_130) ;  /* 0x00000000000c2947 */ /* 0x000fea0003800000 */
[----:B--2---:R-:W1:Y:S02]  /*3a80*/  LDG.E.U8 R155, desc[UR36][R8.64+0x61] ;  /* 0x00006124089b7981 */ /* 0x004e64000c1e1100 */
[----:B-1----:R-:W-:-:S05]  /*3a90*/  PRMT R3, R155, 0x8880, RZ ;  /* 0x000088809b037816 */ /* 0x002fca00000000ff */
[----:B------:R-:W-:-:S07]  /*3aa0*/  IMAD R12, R3, R154, RZ ;  /* 0x0000009a030c7224 */ /* 0x000fce00078e02ff */
.L_x_130:
[----:B------:R-:W-:Y:S05]  /*3ab0*/  BSYNC B1 ;  /* 0x0000000000017941 */ /* 0x000fea0003800000 */
.L_x_129:
        /* <DEDUP_REMOVED lines=11> */
.L_x_132:
[----:B------:R-:W-:Y:S05]  /*3b70*/  BSYNC B1 ;  /* 0x0000000000017941 */ /* 0x000fea0003800000 */
.L_x_131:
[----:B-1----:R-:W-:Y:S01]  /*3b80*/  @!P4 IMAD R3, R74, R153, R12 ;  /* 0x000000994a03c224 */ /* 0x002fe200078e020c */
[----:B------:R-:W-:Y:S04]  /*3b90*/  BSSY B1, `(.L_x_133) ;  /* 0x0000006000017945 */ /* 0x000fe80003800000 */
[----:B------:R1:W-:Y:S01]  /*3ba0*/  @!P4 STG.E.U8 desc[UR36][R6.64+0x60], R3 ;  /* 0x000060030600c986 */ /* 0x0003e2000c101124 */
[----:B------:R-:W-:Y:S05]  /*3bb0*/  @P3 BRA `(.L_x_134) ;  /* 0x00000000000c3947 */ /* 0x000fea0003800000 */
[----:B--2---:R-:W1:Y:S02]  /*3bc0*/  LDG.E.U8 R155, desc[UR36][R10.64+0x61] ;  /* 0x000061240a9b7981 */ /* 0x004e64000c1e1100 */
[----:B-1----:R-:W-:-:S05]  /*3bd0*/  PRMT R3, R155, 0x8880, RZ ;  /* 0x000088809b037816 */ /* 0x002fca00000000ff */
[----:B------:R-:W-:-:S07]  /*3be0*/  IMAD R12, R3, R154, RZ ;  /* 0x0000009a030c7224 */ /* 0x000fce00078e02ff */
.L_x_134:
[----:B------:R-:W-:Y:S05]  /*3bf0*/  BSYNC B1 ;  /* 0x0000000000017941 */ /* 0x000fea0003800000 */
.L_x_133:
[----:B------:R-:W-:Y:S01]  /*3c00*/  @!P3 IMAD R75, R75, R153, R12 ;  /* 0x000000994b4bb224 */ /* 0x000fe200078e020c */
[----:B------:R-:W-:Y:S04]  /*3c10*/  BSSY B1, `(.L_x_135) ;  /* 0x0000006000017945 */ /* 0x000fe80003800000 */
[----:B------:R0:W-:Y:S01]  /*3c20*/  @!P3 STG.E.U8 desc[UR36][R6.64+0x61], R75 ;  /* 0x0000614b0600b986 */ /* 0x0001e2000c101124 */
[----:B------:R-:W-:Y:S05]  /*3c30*/  @P5 BRA `(.L_x_136) ;  /* 0x00000000000c5947 */ /* 0x000fea0003800000 */
[----:B--2---:R-:W1:Y:S02]  /*3c40*/  LDG.E.U8 R155, desc[UR36][R8.64+0x68] ;  /* 0x00006824089b7981 */ /* 0x004e64000c1e1100 */
[----:B-1----:R-:W-:-:S05]  /*3c50*/  PRMT R3, R155, 0x8880, RZ ;  /* 0x000088809b037816 */ /* 0x002fca00000000ff */
[----:B------:R-:W-:-:S07]  /*3c60*/  IMAD R12, R3, R154, RZ ;  /* 0x0000009a030c7224 */ /* 0x000fce00078e02ff */
.L_x_136:
[----:B------:R-:W-:Y:S05]  /*3c70*/  BSYNC B1 ;  /* 0x0000000000017941 */ /* 0x000fea0003800000 */
.L_x_135:
[----:B-1----:R-:W-:Y:S01]  /*3c80*/  @!P5 IMAD R3, R76, R153, R12 ;  /* 0x000000994c03d224 */ /* 0x002fe200078e020c */
[----:B------:R-:W-:Y:S04]  /*3c90*/  BSSY B1, `(.L_x_137) ;  /* 0x0000006000017945 */ /* 0x000fe80003800000 */
[----:B------:R1:W-:Y:S01]  /*3ca0*/  @!P5 STG.E.U8 desc[UR36][R4.64+0x68], R3 ;  /* 0x000068030400d986 */ /* 0x0003e2000c101124 */
[----:B------:R-:W-:Y:S05]  /*3cb0*/  @P2 BRA `(.L_x_138) ;  /* 0x00000000000c2947 */ /* 0x000fea0003800000 */
[----:B--2---:R-:W1:Y:S02]  /*3cc0*/  LDG.E.U8 R155, desc[UR36][R8.64+0x69] ;  /* 0x00006924089b7981 */ /* 0x004e64000c1e1100 */
[----:B-1----:R-:W-:-:S05]  /*3cd0*/  PRMT R3, R155, 0x8880, RZ ;  /* 0x000088809b037816 */ /* 0x002fca00000000ff */
[----:B------:R-:W-:-:S07]  /*3ce0*/  IMAD R12, R3, R154, RZ ;  /* 0x0000009a030c7224 */ /* 0x000fce00078e02ff */
.L_x_138:
[----:B------:R-:W-:Y:S05]  /*3cf0*/  BSYNC B1 ;  /* 0x0000000000017941 */ /* 0x000fea0003800000 */
.L_x_137:
        /* <DEDUP_REMOVED lines=11> */
.L_x_140:
[----:B------:R-:W-:Y:S05]  /*3db0*/  BSYNC B1 ;  /* 0x0000000000017941 */ /* 0x000fea0003800000 */
.L_x_139:
[----:B-1----:R-:W-:Y:S01]  /*3dc0*/  @!P4 IMAD R3, R78, R153, R12 ;  /* 0x000000994e03c224 */ /* 0x002fe200078e020c */
[----:B------:R-:W-:Y:S04]  /*3dd0*/  BSSY B1, `(.L_x_141) ;  /* 0x0000006000017945 */ /* 0x000fe80003800000 */
[----:B------:R1:W-:Y:S01]  /*3de0*/  @!P4 STG.E.U8 desc[UR36][R6.64+0x68], R3 ;  /* 0x000068030600c986 */ /* 0x0003e2000c101124 */
[----:B------:R-:W-:Y:S05]  /*3df0*/  @P3 BRA `(.L_x_142) ;  /* 0x00000000000c3947 */ /* 0x000fea0003800000 */
[----:B--2---:R-:W1:Y:S02]  /*3e00*/  LDG.E.U8 R155, desc[UR36][R10.64+0x69] ;  /* 0x000069240a9b7981 */ /* 0x004e64000c1e1100 */
[----:B-1----:R-:W-:-:S05]  /*3e10*/  PRMT R3, R155, 0x8880, RZ ;  /* 0x000088809b037816 */ /* 0x002fca00000000ff */
[----:B------:R-:W-:-:S07]  /*3e20*/  IMAD R12, R3, R154, RZ ;  /* 0x0000009a030c7224 */ /* 0x000fce00078e02ff */
.L_x_142:
[----:B------:R-:W-:Y:S05]  /*3e30*/  BSYNC B1 ;  /* 0x0000000000017941 */ /* 0x000fea0003800000 */
.L_x_141:
[----:B------:R-:W-:Y:S01]  /*3e40*/  @!P3 IMAD R79, R79, R153, R12 ;  /* 0x000000994f4fb224 */ /* 0x000fe200078e020c */
[----:B------:R-:W-:Y:S04]  /*3e50*/  BSSY B1, `(.L_x_143) ;  /* 0x0000006000017945 */ /* 0x000fe80003800000 */
[----:B------:R0:W-:Y:S01]  /*3e60*/  @!P3 STG.E.U8 desc[UR36][R6.64+0x69], R79 ;  /* 0x0000694f0600b986 */ /* 0x0001e2000c101124 */
[----:B------:R-:W-:Y:S05]  /*3e70*/  @P5 BRA `(.L_x_144) ;  /* 0x00000000000c5947 */ /* 0x000fea0003800000 */
[----:B--2---:R-:W1:Y:S02]  /*3e80*/  LDG.E.U8 R155, desc[UR36][R8.64+0x70] ;  /* 0x00007024089b7981 */ /* 0x004e64000c1e1100 */
[----:B-1----:R-:W-:-:S05]  /*3e90*/  PRMT R3, R155, 0x8880, RZ ;  /* 0x000088809b037816 */ /* 0x002fca00000000ff */
[----:B------:R-:W-:-:S07]  /*3ea0*/  IMAD R12, R3, R154, RZ ;  /* 0x0000009a030c7224 */ /* 0x000fce00078e02ff */
.L_x_144:
[----:B------:R-:W-:Y:S05]  /*3eb0*/  BSYNC B1 ;  /* 0x0000000000017941 */ /* 0x000fea0003800000 */
.L_x_143:
[----:B-1----:R-:W-:Y:S01]  /*3ec0*/  @!P5 IMAD R3, R80, R153, R12 ;  /* 0x000000995003d224 */ /* 0x002fe200078e020c */
[----:B------:R-:W-:Y:S04]  /*3ed0*/  BSSY B1, `(.L_x_145) ;  /* 0x0000006000017945 */ /* 0x000fe80003800000 */
[----:B------:R1:W-:Y:S01]  /*3ee0*/  @!P5 STG.E.U8 desc[UR36][R4.64+0x70], R3 ;  /* 0x000070030400d986 */ /* 0x0003e2000c101124 */
[----:B------:R-:W-:Y:S05]  /*3ef0*/  @P2 BRA `(.L_x_146) ;  /* 0x00000000000c2947 */ /* 0x000fea0003800000 */
[----:B--2---:R-:W1:Y:S02]  /*3f00*/  LDG.E.U8 R155, desc[UR36][R8.64+0x71] ;  /* 0x00007124089b7981 */ /* 0x004e64000c1e1100 */
[----:B-1----:R-:W-:-:S05]  /*3f10*/  PRMT R3, R155, 0x8880, RZ ;  /* 0x000088809b037816 */ /* 0x002fca00000000ff */
[----:B------:R-:W-:-:S07]  /*3f20*/  IMAD R12, R3, R154, RZ ;  /* 0x0000009a030c7224 */ /* 0x000fce00078e02ff */
.L_x_146:
[----:B------:R-:W-:Y:S05]  /*3f30*/  BSYNC B1 ;  /* 0x0000000000017941 */ /* 0x000fea0003800000 */
.L_x_145:
        /* <DEDUP_REMOVED lines=11> */
.L_x_148:
[----:B------:R-:W-:Y:S05]  /*3ff0*/  BSYNC B1 ;  /* 0x0000000000017941 */ /* 0x000fea0003800000 */
.L_x_147:
[----:B-1----:R-:W-:Y:S01]  /*4000*/  @!P4 IMAD R3, R82, R153, R12 ;  /* 0x000000995203c224 */ /* 0x002fe200078e020c */
[----:B------:R-:W-:Y:S04]  /*4010*/  BSSY B1, `(.L_x_149) ;  /* 0x0000006000017945 */ /* 0x000fe80003800000 */
[----:B------:R1:W-:Y:S01]  /*4020*/  @!P4 STG.E.U8 desc[UR36][R6.64+0x70], R3 ;  /* 0x000070030600c986 */ /* 0x0003e2000c101124 */
[----:B------:R-:W-:Y:S05]  /*4030*/  @P3 BRA `(.L_x_150) ;  /* 0x00000000000c3947 */ /* 0x000fea0003800000 */
[----:B--2---:R-:W1:Y:S02]  /*4040*/  LDG.E.U8 R155, desc[UR36][R10.64+0x71] ;  /* 0x000071240a9b7981 */ /* 0x004e64000c1e1100 */
[----:B-1----:R-:W-:-:S05]  /*4050*/  PRMT R3, R155, 0x8880, RZ ;  /* 0x000088809b037816 */ /* 0x002fca00000000ff */
[----:B------:R-:W-:-:S07]  /*4060*/  IMAD R12, R3, R154, RZ ;  /* 0x0000009a030c7224 */ /* 0x000fce00078e02ff */
.L_x_150:
[----:B------:R-:W-:Y:S05]  /*4070*/  BSYNC B1 ;  /* 0x0000000000017941 */ /* 0x000fea0003800000 */
.L_x_149:
[----:B------:R-:W-:Y:S01]  /*4080*/  @!P3 IMAD R83, R83, R153, R12 ;  /* 0x000000995353b224 */ /* 0x000fe200078e020c */
[----:B------:R-:W-:Y:S04]  /*4090*/  BSSY B1, `(.L_x_151) ;  /* 0x0000006000017945 */ /* 0x000fe80003800000 */
[----:B------:R0:W-:Y:S01]  /*40a0*/  @!P3 STG.E.U8 desc[UR36][R6.64+0x71], R83 ;  /* 0x000071530600b986 */ /* 0x0001e2000c101124 */
[----:B------:R-:W-:Y:S05]  /*40b0*/  @P5 BRA `(.L_x_152) ;  /* 0x00000000000c5947 */ /* 0x000fea0003800000 */
[----:B--2---:R-:W1:Y:S02]  /*40c0*/  LDG.E.U8 R155, desc[UR36][R8.64+0x78] ;  /* 0x00007824089b7981 */ /* 0x004e64000c1e1100 */
[----:B-1----:R-:W-:-:S05]  /*40d0*/  PRMT R3, R155, 0x8880, RZ ;  /* 0x000088809b037816 */ /* 0x002fca00000000ff */
[----:B------:R-:W-:-:S07]  /*40e0*/  IMAD R12, R3, R154, RZ ;  /* 0x0000009a030c7224 */ /* 0x000fce00078e02ff */
.L_x_152:
[----:B------:R-:W-:Y:S05]  /*40f0*/  BSYNC B1 ;  /* 0x0000000000017941 */ /* 0x000fea0003800000 */
.L_x_151:
[----:B-1----:R-:W-:Y:S01]  /*4100*/  @!P5 IMAD R3, R84, R153, R12 ;  /* 0x000000995403d224 */ /* 0x002fe200078e020c */
[----:B------:R-:W-:Y:S04]  /*4110*/  BSSY B1, `(.L_x_153) ;  /* 0x0000006000017945 */ /* 0x000fe80003800000 */
[----:B------:R1:W-:Y:S01]  /*4120*/  @!P5 STG.E.U8 desc[UR36][R4.64+0x78], R3 ;  /* 0x000078030400d986 */ /* 0x0003e2000c101124 */
[----:B------:R-:W-:Y:S05]  /*4130*/  @P2 BRA `(.L_x_154) ;  /* 0x00000000000c2947 */ /* 0x000fea0003800000 */
[----:B--2---:R-:W1:Y:S02]  /*4140*/  LDG.E.U8 R155, desc[UR36][R8.64+0x79] ;  /* 0x00007924089b7981 */ /* 0x004e64000c1e1100 */
[----:B-1----:R-:W-:-:S05]  /*4150*/  PRMT R3, R155, 0x8880, RZ ;  /* 0x000088809b037816 */ /* 0x002fca00000000ff */
[----:B------:R-:W-:-:S07]  /*4160*/  IMAD R12, R3, R154, RZ ;  /* 0x0000009a030c7224 */ /* 0x000fce00078e02ff */
.L_x_154:
[----:B------:R-:W-:Y:S05]  /*4170*/  BSYNC B1 ;  /* 0x0000000000017941 */ /* 0x000fea0003800000 */
.L_x_153:
        /* <DEDUP_REMOVED lines=11> */
.L_x_156:
[----:B------:R-:W-:Y:S05]  /*4230*/  BSYNC B1 ;  /* 0x0000000000017941 */ /* 0x000fea0003800000 */
.L_x_155:
[----:B-1----:R-:W-:Y:S01]  /*4240*/  @!P4 IMAD R3, R86, R153, R12 ;  /* 0x000000995603c224 */ /* 0x002fe200078e020c */
[----:B------:R-:W-:Y:S04]  /*4250*/  BSSY B1, `(.L_x_157) ;  /* 0x0000006000017945 */ /* 0x000fe80003800000 */
[----:B------:R1:W-:Y:S01]  /*4260*/  @!P4 STG.E.U8 desc[UR36][R6.64+0x78], R3 ;  /* 0x000078030600c986 */ /* 0x0003e2000c101124 */
[----:B------:R-:W-:Y:S05]  /*4270*/  @P3 BRA `(.L_x_158) ;  /* 0x00000000000c3947 */ /* 0x000fea0003800000 */
[----:B--2---:R-:W1:Y:S02]  /*4280*/  LDG.E.U8 R155, desc[UR36][R10.64+0x79] ;  /* 0x000079240a9b7981 */ /* 0x004e64000c1e1100 */
[----:B-1----:R-:W-:-:S05]  /*4290*/  PRMT R3, R155, 0x8880, RZ ;  /* 0x000088809b037816 */ /* 0x002fca00000000ff */
[----:B------:R-:W-:-:S07]  /*42a0*/  IMAD R12, R3, R154, RZ ;  /* 0x0000009a030c7224 */ /* 0x000fce00078e02ff */
.L_x_158:
[----:B------:R-:W-:Y:S05]  /*42b0*/  BSYNC B1 ;  /* 0x0000000000017941 */ /* 0x000fea0003800000 */
.L_x_157:
[----:B------:R-:W-:Y:S01]  /*42c0*/  @!P3 IMAD R87, R87, R153, R12 ;  /* 0x000000995757b224 */ /* 0x000fe200078e020c */
[----:B------:R-:W-:Y:S04]  /*42d0*/  BSSY B1, `(.L_x_159) ;  /* 0x0000006000017945 */ /* 0x000fe80003800000 */
[----:B------:R0:W-:Y:S01]  /*42e0*/  @!P3 STG.E.U8 desc[UR36][R6.64+0x79], R87 ;  /* 0x000079570600b986 */ /* 0x0001e2000c101124 */
[----:B------:R-:W-:Y:S05]  /*42f0*/  @P5 BRA `(.L_x_160) ;  /* 0x00000000000c5947 */ /* 0x000fea0003800000 */
[----:B--2---:R-:W1:Y:S02]  /*4300*/  LDG.E.U8 R155, desc[UR36][R8.64+0x80] ;  /* 0x00008024089b7981 */ /* 0x004e64000c1e1100 */
[----:B-1----:R-:W-:-:S05]  /*4310*/  PRMT R3, R155, 0x8880, RZ ;  /* 0x000088809b037816 */ /* 0x002fca00000000ff */
[----:B------:R-:W-:-:S07]  /*4320*/  IMAD R12, R3, R154, RZ ;  /* 0x0000009a030c7224 */ /* 0x000fce00078e02ff */
.L_x_160:
[----:B------:R-:W-:Y:S05]  /*4330*/  BSYNC B1 ;  /* 0x0000000000017941 */ /* 0x000fea0003800000 */
.L_x_159:
[----:B-1----:R-:W-:Y:S01]  /*4340*/  @!P5 IMAD R3, R88, R153, R12 ;  /* 0x000000995803d224 */ /* 0x002fe200078e020c */
[----:B------:R-:W-:Y:S04]  /*4350*/  BSSY B1, `(.L_x_161) ;  /* 0x0000006000017945 */ /* 0x000fe80003800000 */
[----:B------:R1:W-:Y:S01]  /*4360*/  @!P5 STG.E.U8 desc[UR36][R4.64+0x80], R3 ;  /* 0x000080030400d986 */ /* 0x0003e2000c101124 */
[----:B------:R-:W-:Y:S05]  /*4370*/  @P2 BRA `(.L_x_162) ;  /* 0x00000000000c2947 */ /* 0x000fea0003800000 */
[----:B--2---:R-:W1:Y:S02]  /*4380*/  LDG.E.U8 R155, desc[UR36][R8.64+0x81] ;  /* 0x00008124089b7981 */ /* 0x004e64000c1e1100 */
[----:B-1----:R-:W-:-:S05]  /*4390*/  PRMT R3, R155, 0x8880, RZ ;  /* 0x000088809b037816 */ /* 0x002fca00000000ff */
[----:B------:R-:W-:-:S07]  /*43a0*/  IMAD R12, R3, R154, RZ ;  /* 0x0000009a030c7224 */ /* 0x000fce00078e02ff */
.L_x_162:
[----:B------:R-:W-:Y:S05]  /*43b0*/  BSYNC B1 ;  /* 0x0000000000017941 */ /* 0x000fea0003800000 */
.L_x_161:
        /* <DEDUP_REMOVED lines=11> */
.L_x_164:
[----:B------:R-:W-:Y:S05]  /*4470*/  BSYNC B1 ;  /* 0x0000000000017941 */ /* 0x000fea0003800000 */
.L_x_163:
[----:B-1----:R-:W-:Y:S01]  /*4480*/  @!P4 IMAD R3, R90, R153, R12 ;  /* 0x000000995a03c224 */ /* 0x002fe200078e020c */
[----:B------:R-:W-:Y:S04]  /*4490*/  BSSY B1, `(.L_x_165) ;  /* 0x0000006000017945 */ /* 0x000fe80003800000 */
[----:B------:R1:W-:Y:S01]  /*44a0*/  @!P4 STG.E.U8 desc[UR36][R6.64+0x80], R3 ;  /* 0x000080030600c986 */ /* 0x0003e2000c101124 */
[----:B------:R-:W-:Y:S05]  /*44b0*/  @P3 BRA `(.L_x_166) ;  /* 0x00000000000c3947 */ /* 0x000fea0003800000 */
[----:B--2---:R-:W1:Y:S02]  /*44c0*/  LDG.E.U8 R155, desc[UR36][R10.64+0x81] ;  /* 0x000081240a9b7981 */ /* 0x004e64000c1e1100 */
[----:B-1----:R-:W-:-:S05]  /*44d0*/  PRMT R3, R155, 0x8880, RZ ;  /* 0x000088809b037816 */ /* 0x002fca00000000ff */
[----:B------:R-:W-:-:S07]  /*44e0*/  IMAD R12, R3, R154, RZ ;  /* 0x0000009a030c7224 */ /* 0x000fce00078e02ff */
.L_x_166:
[----:B------:R-:W-:Y:S05]  /*44f0*/  BSYNC B1 ;  /* 0x0000000000017941 */ /* 0x000fea0003800000 */
.L_x_165:
[----:B------:R-:W-:Y:S01]  /*4500*/  @!P3 IMAD R91, R91, R153, R12 ;  /* 0x000000995b5bb224 */ /* 0x000fe200078e020c */
[----:B------:R-:W-:Y:S04]  /*4510*/  BSSY B1, `(.L_x_167) ;  /* 0x0000006000017945 */ /* 0x000fe80003800000 */
[----:B------:R0:W-:Y:S01]  /*4520*/  @!P3 STG.E.U8 desc[UR36][R6.64+0x81], R91 ;  /* 0x0000815b0600b986 */ /* 0x0001e2000c101124 */
[----:B------:R-:W-:Y:S05]  /*4530*/  @P5 BRA `(.L_x_168) ;  /* 0x00000000000c5947 */ /* 0x000fea0003800000 */
[----:B--2---:R-:W1:Y:S02]  /*4540*/  LDG.E.U8 R155, desc[UR36][R8.64+0x88] ;  /* 0x00008824089b7981 */ /* 0x004e64000c1e1100 */
[----:B-1----:R-:W-:-:S05]  /*4550*/  PRMT R3, R155, 0x8880, RZ ;  /* 0x000088809b037816 */ /* 0x002fca00000000ff */
[----:B------:R-:W-:-:S07]  /*4560*/  IMAD R12, R3, R154, RZ ;  /* 0x0000009a030c7224 */ /* 0x000fce00078e02ff */
.L_x_168:
[----:B------:R-:W-:Y:S05]  /*4570*/  BSYNC B1 ;  /* 0x0000000000017941 */ /* 0x000fea0003800000 */
.L_x_167:
[----:B-1----:R-:W-:Y:S01]  /*4580*/  @!P5 IMAD R3, R92, R153, R12 ;  /* 0x000000995c03d224 */ /* 0x002fe200078e020c */
[----:B------:R-:W-:Y:S04]  /*4590*/  BSSY B1, `(.L_x_169) ;  /* 0x0000006000017945 */ /* 0x000fe80003800000 */
[----:B------:R1:W-:Y:S01]  /*45a0*/  @!P5 STG.E.U8 desc[UR36][R4.64+0x88], R3 ;  /* 0x000088030400d986 */ /* 0x0003e2000c101124 */
[----:B------:R-:W-:Y:S05]  /*45b0*/  @P2 BRA `(.L_x_170) ;  /* 0x00000000000c2947 */ /* 0x000fea0003800000 */
[----:B--2---:R-:W1:Y:S02]  /*45c0*/  LDG.E.U8 R155, desc[UR36][R8.64+0x89] ;  /* 0x00008924089b7981 */ /* 0x004e64000c1e1100 */
[----:B-1----:R-:W-:-:S05]  /*45d0*/  PRMT R3, R155, 0x8880, RZ ;  /* 0x000088809b037816 */ /* 0x002fca00000000ff */
[----:B------:R-:W-:-:S07]  /*45e0*/  IMAD R12, R3, R154, RZ ;  /* 0x0000009a030c7224 */ /* 0x000fce00078e02ff */
.L_x_170:
[----:B------:R-:W-:Y:S05]  /*45f0*/  BSYNC B1 ;  /* 0x0000000000017941 */ /* 0x000fea0003800000 */
.L_x_169:
        /* <DEDUP_REMOVED lines=11> */
.L_x_172:
[----:B------:R-:W-:Y:S05]  /*46b0*/  BSYNC B1 ;  /* 0x0000000000017941 */ /* 0x000fea0003800000 */
.L_x_171:
[----:B-1----:R-:W-:Y:S01]  /*46c0*/  @!P4 IMAD R3, R94, R153, R12 ;  /* 0x000000995e03c224 */ /* 0x002fe200078e020c */
[----:B------:R-:W-:Y:S04]  /*46d0*/  BSSY B1, `(.L_x_173) ;  /* 0x0000006000017945 */ /* 0x000fe80003800000 */
[----:B------:R1:W-:Y:S01]  /*46e0*/  @!P4 STG.E.U8 desc[UR36][R6.64+0x88], R3 ;  /* 0x000088030600c986 */ /* 0x0003e2000c101124 */
[----:B------:R-:W-:Y:S05]  /*46f0*/  @P3 BRA `(.L_x_174) ;  /* 0x00000000000c3947 */ /* 0x000fea0003800000 */
[----:B--2---:R-:W1:Y:S02]  /*4700*/  LDG.E.U8 R155, desc[UR36][R10.64+0x89] ;  /* 0x000089240a9b7981 */ /* 0x004e64000c1e1100 */
[----:B-1----:R-:W-:-:S05]  /*4710*/  PRMT R3, R155, 0x8880, RZ ;  /* 0x000088809b037816 */ /* 0x002fca00000000ff */
[----:B------:R-:W-:-:S07]  /*4720*/  IMAD R12, R3, R154, RZ ;  /* 0x0000009a030c7224 */ /* 0x000fce00078e02ff */
.L_x_174:
[----:B------:R-:W-:Y:S05]  /*4730*/  BSYNC B1 ;  /* 0x0000000000017941 */ /* 0x000fea0003800000 */
.L_x_173:
[----:B------:R-:W-:Y:S01]  /*4740*/  @!P3 IMAD R95, R95, R153, R12 ;  /* 0x000000995f5fb224 */ /* 0x000fe200078e020c */
[----:B------:R-:W-:Y:S04]  /*4750*/  BSSY B1, `(.L_x_175) ;  /* 0x0000006000017945 */ /* 0x000fe80003800000 */
[----:B------:R0:W-:Y:S01]  /*4760*/  @!P3 STG.E.U8 desc[UR36][R6.64+0x89], R95 ;  /* 0x0000895f0600b986 */ /* 0x0001e2000c101124 */
[----:B------:R-:W-:Y:S05]  /*4770*/  @P5 BRA `(.L_x_176) ;  /* 0x00000000000c5947 */ /* 0x000fea0003800000 */
[----:B--2---:R-:W1:Y:S02]  /*4780*/  LDG.E.U8 R155, desc[UR36][R8.64+0x90] ;  /* 0x00009024089b7981 */ /* 0x004e64000c1e1100 */
[----:B-1----:R-:W-:-:S05]  /*4790*/  PRMT R3, R155, 0x8880, RZ ;  /* 0x000088809b037816 */ /* 0x002fca00000000ff */
[----:B------:R-:W-:-:S07]  /*47a0*/  IMAD R12, R3, R154, RZ ;  /* 0x0000009a030c7224 */ /* 0x000fce00078e02ff */
.L_x_176:
[----:B------:R-:W-:Y:S05]  /*47b0*/  BSYNC B1 ;  /* 0x0000000000017941 */ /* 0x000fea0003800000 */
.L_x_175:
[----:B-1----:R-:W-:Y:S01]  /*47c0*/  @!P5 IMAD R3, R96, R153, R12 ;  /* 0x000000996003d224 */ /* 0x002fe200078e020c */
[----:B------:R-:W-:Y:S04]  /*47d0*/  BSSY B1, `(.L_x_177) ;  /* 0x0000006000017945 */ /* 0x000fe80003800000 */
[----:B------:R1:W-:Y:S01]  /*47e0*/  @!P5 STG.E.U8 desc[UR36][R4.64+0x90], R3 ;  /* 0x000090030400d986 */ /* 0x0003e2000c101124 */
[----:B------:R-:W-:Y:S05]  /*47f0*/  @P2 BRA `(.L_x_178) ;  /* 0x00000000000c2947 */ /* 0x000fea0003800000 */
[----:B--2---:R-:W1:Y:S02]  /*4800*/  LDG.E.U8 R155, desc[UR36][R8.64+0x91] ;  /* 0x00009124089b7981 */ /* 0x004e64000c1e1100 */
[----:B-1----:R-:W-:-:S05]  /*4810*/  PRMT R3, R155, 0x8880, RZ ;  /* 0x000088809b037816 */ /* 0x002fca00000000ff */
[----:B------:R-:W-:-:S07]  /*4820*/  IMAD R12, R3, R154, RZ ;  /* 0x0000009a030c7224 */ /* 0x000fce00078e02ff */
.L_x_178:
[----:B------:R-:W-:Y:S05]  /*4830*/  BSYNC B1 ;  /* 0x0000000000017941 */ /* 0x000fea0003800000 */
.L_x_177:
        /* <DEDUP_REMOVED lines=11> */
.L_x_180:
[----:B------:R-:W-:Y:S05]  /*48f0*/  BSYNC B1 ;  /* 0x0000000000017941 */ /* 0x000fea0003800000 */
.L_x_179:
[----:B-1----:R-:W-:Y:S01]  /*4900*/  @!P4 IMAD R3, R98, R153, R12 ;  /* 0x000000996203c224 */ /* 0x002fe200078e020c */
[----:B------:R-:W-:Y:S04]  /*4910*/  BSSY B1, `(.L_x_181) ;  /* 0x0000006000017945 */ /* 0x000fe80003800000 */
[----:B------:R1:W-:Y:S01]  /*4920*/  @!P4 STG.E.U8 desc[UR36][R6.64+0x90], R3 ;  /* 0x000090030600c986 */ /* 0x0003e2000c101124 */
[----:B------:R-:W-:Y:S05]  /*4930*/  @P3 BRA `(.L_x_182) ;  /* 0x00000000000c3947 */ /* 0x000fea0003800000 */
[----:B--2---:R-:W1:Y:S02]  /*4940*/  LDG.E.U8 R155, desc[UR36][R10.64+0x91] ;  /* 0x000091240a9b7981 */ /* 0x004e64000c1e1100 */
[----:B-1----:R-:W-:-:S05]  /*4950*/  PRMT R3, R155, 0x8880, RZ ;  /* 0x000088809b037816 */ /* 0x002fca00000000ff */
[----:B------:R-:W-:-:S07]  /*4960*/  IMAD R12, R3, R154, RZ ;  /* 0x0000009a030c7224 */ /* 0x000fce00078e02ff */
.L_x_182:
[----:B------:R-:W-:Y:S05]  /*4970*/  BSYNC B1 ;  /* 0x0000000000017941 */ /* 0x000fea0003800000 */
.L_x_181:
[----:B------:R-:W-:Y:S01]  /*4980*/  @!P3 IMAD R99, R99, R153, R12 ;  /* 0x000000996363b224 */ /* 0x000fe200078e020c */
[----:B------:R-:W-:Y:S04]  /*4990*/  BSSY B1, `(.L_x_183) ;  /* 0x0000006000017945 */ /* 0x000fe80003800000 */
[----:B------:R0:W-:Y:S01]  /*49a0*/  @!P3 STG.E.U8 desc[UR36][R6.64+0x91], R99 ;  /* 0x000091630600b986 */ /* 0x0001e2000c101124 */
[----:B------:R-:W-:Y:S05]  /*49b0*/  @P5 BRA `(.L_x_184) ;  /* 0x00000000000c5947 */ /* 0x000fea0003800000 */
[----:B--2---:R-:W1:Y:S02]  /*49c0*/  LDG.E.U8 R155, desc[UR36][R8.64+0x98] ;  /* 0x00009824089b7981 */ /* 0x004e64000c1e1100 */
[----:B-1----:R-:W-:-:S05]  /*49d0*/  PRMT R3, R155, 0x8880, RZ ;  /* 0x000088809b037816 */ /* 0x002fca00000000ff */
[----:B------:R-:W-:-:S07]  /*49e0*/  IMAD R12, R3, R154, RZ ;  /* 0x0000009a030c7224 */ /* 0x000fce00078e02ff */
.L_x_184:
[----:B------:R-:W-:Y:S05]  /*49f0*/  BSYNC B1 ;  /* 0x0000000000017941 */ /* 0x000fea0003800000 */
.L_x_183:
[----:B-1----:R-:W-:Y:S01]  /*4a00*/  @!P5 IMAD R3, R100, R153, R12 ;  /* 0x000000996403d224 */ /* 0x002fe200078e020c */
[----:B------:R-:W-:Y:S04]  /*4a10*/  BSSY B1, `(.L_x_185) ;  /* 0x0000006000017945 */ /* 0x000fe80003800000 */
[----:B------:R1:W-:Y:S01]  /*4a20*/  @!P5 STG.E.U8 desc[UR36][R4.64+0x98], R3 ;  /* 0x000098030400d986 */ /* 0x0003e2000c101124 */
[----:B------:R-:W-:Y:S05]  /*4a30*/  @P2 BRA `(.L_x_186) ;  /* 0x00000000000c2947 */ /* 0x000fea0003800000 */
[----:B--2---:R-:W1:Y:S02]  /*4a40*/  LDG.E.U8 R155, desc[UR36][R8.64+0x99] ;  /* 0x00009924089b7981 */ /* 0x004e64000c1e1100 */
[----:B-1----:R-:W-:-:S05]  /*4a50*/  PRMT R3, R155, 0x8880, RZ ;  /* 0x000088809b037816 */ /* 0x002fca00000000ff */
[----:B------:R-:W-:-:S07]  /*4a60*/  IMAD R12, R3, R154, RZ ;  /* 0x0000009a030c7224 */ /* 0x000fce00078e02ff */
.L_x_186:
[----:B------:R-:W-:Y:S05]  /*4a70*/  BSYNC B1 ;  /* 0x0000000000017941 */ /* 0x000fea0003800000 */
.L_x_185:
        /* <DEDUP_REMOVED lines=11> */
.L_x_188:
[----:B------:R-:W-:Y:S05]  /*4b30*/  BSYNC B1 ;  /* 0x0000000000017941 */ /* 0x000fea0003800000 */
.L_x_187:
[----:B-1----:R-:W-:Y:S01]  /*4b40*/  @!P4 IMAD R3, R102, R153, R12 ;  /* 0x000000996603c224 */ /* 0x002fe200078e020c */
[----:B------:R-:W-:Y:S04]  /*4b50*/  BSSY B1, `(.L_x_189) ;  /* 0x0000006000017945 */ /* 0x000fe80003800000 */
[----:B------:R1:W-:Y:S01]  /*4b60*/  @!P4 STG.E.U8 desc[UR36][R6.64+0x98], R3 ;  /* 0x000098030600c986 */ /* 0x0003e2000c101124 */
[----:B------:R-:W-:Y:S05]  /*4b70*/  @P3 BRA `(.L_x_190) ;  /* 0x00000000000c3947 */ /* 0x000fea0003800000 */
[----:B--2---:R-:W1:Y:S02]  /*4b80*/  LDG.E.U8 R155, desc[UR36][R10.64+0x99] ;  /* 0x000099240a9b7981 */ /* 0x004e64000c1e1100 */
[----:B-1----:R-:W-:-:S05]  /*4b90*/  PRMT R3, R155, 0x8880, RZ ;  /* 0x000088809b037816 */ /* 0x002fca00000000ff */
[----:B------:R-:W-:-:S07]  /*4ba0*/  IMAD R12, R3, R154, RZ ;  /* 0x0000009a030c7224 */ /* 0x000fce00078e02ff */
.L_x_190:
[----:B------:R-:W-:Y:S05]  /*4bb0*/  BSYNC B1 ;  /* 0x0000000000017941 */ /* 0x000fea0003800000 */
.L_x_189:
[----:B------:R-:W-:Y:S01]  /*4bc0*/  @!P3 IMAD R103, R103, R153, R12 ;  /* 0x000000996767b224 */ /* 0x000fe200078e020c */
[----:B------:R-:W-:Y:S04]  /*4bd0*/  BSSY B1, `(.L_x_191) ;  /* 0x0000006000017945 */ /* 0x000fe80003800000 */
[----:B------:R0:W-:Y:S01]  /*4be0*/  @!P3 STG.E.U8 desc[UR36][R6.64+0x99], R103 ;  /* 0x000099670600b986 */ /* 0x0001e2000c101124 */
[----:B------:R-:W-:Y:S05]  /*4bf0*/  @P5 BRA `(.L_x_192) ;  /* 0x00000000000c5947 */ /* 0x000fea0003800000 */
[----:B--2---:R-:W1:Y:S02]  /*4c00*/  LDG.E.U8 R155, desc[UR36][R8.64+0xa0] ;  /* 0x0000a024089b7981 */ /* 0x004e64000c1e1100 */
[----:B-1----:R-:W-:-:S05]  /*4c10*/  PRMT R3, R155, 0x8880, RZ ;  /* 0x000088809b037816 */ /* 0x002fca00000000ff */
[----:B------:R-:W-:-:S07]  /*4c20*/  IMAD R12, R3, R154, RZ ;  /* 0x0000009a030c7224 */ /* 0x000fce00078e02ff */
.L_x_192:
[----:B------:R-:W-:Y:S05]  /*4c30*/  BSYNC B1 ;  /* 0x0000000000017941 */ /* 0x000fea0003800000 */
.L_x_191:
[----:B-1----:R-:W-:Y:S01]  /*4c40*/  @!P5 IMAD R3, R104, R153, R12 ;  /* 0x000000996803d224 */ /* 0x002fe200078e020c */
[----:B------:R-:W-:Y:S04]  /*4c50*/  BSSY B1, `(.L_x_193) ;  /* 0x0000006000017945 */ /* 0x000fe80003800000 */
[----:B------:R1:W-:Y:S01]  /*4c60*/  @!P5 STG.E.U8 desc[UR36][R4.64+0xa0], R3 ;  /* 0x0000a0030400d986 */ /* 0x0003e2000c101124 */
[----:B------:R-:W-:Y:S05]  /*4c70*/  @P2 BRA `(.L_x_194) ;  /* 0x00000000000c2947 */ /* 0x000fea0003800000 */
[----:B--2---:R-:W1:Y:S02]  /*4c80*/  LDG.E.U8 R155, desc[UR36][R8.64+0xa1] ;  /* 0x0000a124089b7981 */ /* 0x004e64000c1e1100 */
[----:B-1----:R-:W-:-:S05]  /*4c90*/  PRMT R3, R155, 0x8880, RZ ;  /* 0x000088809b037816 */ /* 0x002fca00000000ff */
[----:B------:R-:W-:-:S07]  /*4ca0*/  IMAD R12, R3, R154, RZ ;  /* 0x0000009a030c7224 */ /* 0x000fce00078e02ff */
.L_x_194:
[----:B------:R-:W-:Y:S05]  /*4cb0*/  BSYNC B1 ;  /* 0x0000000000017941 */ /* 0x000fea0003800000 */
.L_x_193:
        /* <DEDUP_REMOVED lines=11> */
.L_x_196:
[----:B------:R-:W-:Y:S05]  /*4d70*/  BSYNC B1 ;  /* 0x0000000000017941 */ /* 0x000fea0003800000 */
.L_x_195:
[----:B-1----:R-:W-:Y:S01]  /*4d80*/  @!P4 IMAD R3, R106, R153, R12 ;  /* 0x000000996a03c224 */ /* 0x002fe200078e020c */
[----:B------:R-:W-:Y:S04]  /*4d90*/  BSSY B1, `(.L_x_197) ;  /* 0x0000006000017945 */ /* 0x000fe80003800000 */
[----:B------:R1:W-:Y:S01]  /*4da0*/  @!P4 STG.E.U8 desc[UR36][R6.64+0xa0], R3 ;  /* 0x0000a0030600c986 */ /* 0x0003e2000c101124 */
[----:B------:R-:W-:Y:S05]  /*4db0*/  @P3 BRA `(.L_x_198) ;  /* 0x00000000000c3947 */ /* 0x000fea0003800000 */
[----:B--2---:R-:W1:Y:S02]  /*4dc0*/  LDG.E.U8 R155, desc[UR36][R10.64+0xa1] ;  /* 0x0000a1240a9b7981 */ /* 0x004e64000c1e1100 */
[----:B-1----:R-:W-:-:S05]  /*4dd0*/  PRMT R3, R155, 0x8880, RZ ;  /* 0x000088809b037816 */ /* 0x002fca00000000ff */
[----:B------:R-:W-:-:S07]  /*4de0*/  IMAD R12, R3, R154, RZ ;  /* 0x0000009a030c7224 */ /* 0x000fce00078e02ff */
.L_x_198:
[----:B------:R-:W-:Y:S05]  /*4df0*/  BSYNC B1 ;  /* 0x0000000000017941 */ /* 0x000fea0003800000 */
.L_x_197:
[----:B------:R-:W-:Y:S01]  /*4e00*/  @!P3 IMAD R107, R107, R153, R12 ;  /* 0x000000996b6bb224 */ /* 0x000fe200078e020c */
[----:B------:R-:W-:Y:S04]  /*4e10*/  BSSY B1, `(.L_x_199) ;  /* 0x0000006000017945 */ /* 0x000fe80003800000 */
[----:B------:R0:W-:Y:S01]  /*4e20*/  @!P3 STG.E.U8 desc[UR36][R6.64+0xa1], R107 ;  /* 0x0000a16b0600b986 */ /* 0x0001e2000c101124 */
[----:B------:R-:W-:Y:S05]  /*4e30*/  @P5 BRA `(.L_x_200) ;  /* 0x00000000000c5947 */ /* 0x000fea0003800000 */
[----:B--2---:R-:W1:Y:S02]  /*4e40*/  LDG.E.U8 R155, desc[UR36][R8.64+0xa8] ;  /* 0x0000a824089b7981 */ /* 0x004e64000c1e1100 */
[----:B-1----:R-:W-:-:S05]  /*4e50*/  PRMT R3, R155, 0x8880, RZ ;  /* 0x000088809b037816 */ /* 0x002fca00000000ff */
[----:B------:R-:W-:-:S07]  /*4e60*/  IMAD R12, R3, R154, RZ ;  /* 0x0000009a030c7224 */ /* 0x000fce00078e02ff */
.L_x_200:
[----:B------:R-:W-:Y:S05]  /*4e70*/  BSYNC B1 ;  /* 0x0000000000017941 */ /* 0x000fea0003800000 */
.L_x_199:
[----:B-1----:R-:W-:Y:S01]  /*4e80*/  @!P5 IMAD R3, R108, R153, R12 ;  /* 0x000000996c03d224 */ /* 0x002fe200078e020c */
[----:B------:R-:W-:Y:S04]  /*4e90*/  BSSY B1, `(.L_x_201) ;  /* 0x0000006000017945 */ /* 0x000fe80003800000 */
[----:B------:R1:W-:Y:S01]  /*4ea0*/  @!P5 STG.E.U8 desc[UR36][R4.64+0xa8], R3 ;  /* 0x0000a8030400d986 */ /* 0x0003e2000c101124 */
[----:B------:R-:W-:Y:S05]  /*4eb0*/  @P2 BRA `(.L_x_202) ;  /* 0x00000000000c2947 */ /* 0x000fea0003800000 */
[----:B--2---:R-:W1:Y:S02]  /*4ec0*/  LDG.E.U8 R155, desc[UR36][R8.64+0xa9] ;  /* 0x0000a924089b7981 */ /* 0x004e64000c1e1100 */
[----:B-1----:R-:W-:-:S05]  /*4ed0*/  PRMT R3, R155, 0x8880, RZ ;  /* 0x000088809b037816 */ /* 0x002fca00000000ff */
[----:B------:R-:W-:-:S07]  /*4ee0*/  IMAD R12, R3, R154, RZ ;  /* 0x0000009a030c7224 */ /* 0x000fce00078e02ff */
.L_x_202:
[----:B------:R-:W-:Y:S05]  /*4ef0*/  BSYNC B1 ;  /* 0x0000000000017941 */ /* 0x000fea0003800000 */
.L_x_201:
        /* <DEDUP_REMOVED lines=11> */
.L_x_204:
[----:B------:R-:W-:Y:S05]  /*4fb0*/  BSYNC B1 ;  /* 0x0000000000017941 */ /* 0x000fea0003800000 */
.L_x_203:
[----:B-1----:R-:W-:Y:S01]  /*4fc0*/  @!P4 IMAD R3, R110, R153, R12 ;  /* 0x000000996e03c224 */ /* 0x002fe200078e020c */
[----:B------:R-:W-:Y:S04]  /*4fd0*/  BSSY B1, `(.L_x_205) ;  /* 0x0000006000017945 */ /* 0x000fe80003800000 */
[----:B------:R1:W-:Y:S01]  /*4fe0*/  @!P4 STG.E.U8 desc[UR36][R6.64+0xa8], R3 ;  /* 0x0000a8030600c986 */ /* 0x0003e2000c101124 */
[----:B------:R-:W-:Y:S05]  /*4ff0*/  @P3 BRA `(.L_x_206) ;  /* 0x00000000000c3947 */ /* 0x000fea0003800000 */
[----:B--2---:R-:W1:Y:S02]  /*5000*/  LDG.E.U8 R155, desc[UR36][R10.64+0xa9] ;  /* 0x0000a9240a9b7981 */ /* 0x004e64000c1e1100 */
[----:B-1----:R-:W-:-:S05]  /*5010*/  PRMT R3, R155, 0x8880, RZ ;  /* 0x000088809b037816 */ /* 0x002fca00000000ff */
[----:B------:R-:W-:-:S07]  /*5020*/  IMAD R12, R3, R154, RZ ;  /* 0x0000009a030c7224 */ /* 0x000fce00078e02ff */
.L_x_206:
[----:B------:R-:W-:Y:S05]  /*5030*/  BSYNC B1 ;  /* 0x0000000000017941 */ /* 0x000fea0003800000 */
.L_x_205:
[----:B------:R-:W-:Y:S01]  /*5040*/  @!P3 IMAD R111, R111, R153, R12 ;  /* 0x000000996f6fb224 */ /* 0x000fe200078e020c */
[----:B------:R-:W-:Y:S04]  /*5050*/  BSSY B1, `(.L_x_207) ;  /* 0x0000006000017945 */ /* 0x000fe80003800000 */
[----:B------:R0:W-:Y:S01]  /*5060*/  @!P3 STG.E.U8 desc[UR36][R6.64+0xa9], R111 ;  /* 0x0000a96f0600b986 */ /* 0x0001e2000c101124 */
[----:B------:R-:W-:Y:S05]  /*5070*/  @P5 BRA `(.L_x_208) ;  /* 0x00000000000c5947 */ /* 0x000fea0003800000 */
[----:B--2---:R-:W1:Y:S02]  /*5080*/  LDG.E.U8 R155, desc[UR36][R8.64+0xb0] ;  /* 0x0000b024089b7981 */ /* 0x004e64000c1e1100 */
[----:B-1----:R-:W-:-:S05]  /*5090*/  PRMT R3, R155, 0x8880, RZ ;  /* 0x000088809b037816 */ /* 0x002fca00000000ff */
[----:B------:R-:W-:-:S07]  /*50a0*/  IMAD R12, R3, R154, RZ ;  /* 0x0000009a030c7224 */ /* 0x000fce00078e02ff */
.L_x_208:
[----:B------:R-:W-:Y:S05]  /*50b0*/  BSYNC B1 ;  /* 0x0000000000017941 */ /* 0x000fea0003800000 */
.L_x_207:
[----:B-1----:R-:W-:Y:S01]  /*50c0*/  @!P5 IMAD R3, R112, R153, R12 ;  /* 0x000000997003d224 */ /* 0x002fe200078e020c */
[----:B------:R-:W-:Y:S04]  /*50d0*/  BSSY B1, `(.L_x_209) ;  /* 0x0000006000017945 */ /* 0x000fe80003800000 */
[----:B------:R1:W-:Y:S01]  /*50e0*/  @!P5 STG.E.U8 desc[UR36][R4.64+0xb0], R3 ;  /* 0x0000b0030400d986 */ /* 0x0003e2000c101124 */
[----:B------:R-:W-:Y:S05]  /*50f0*/  @P2 BRA `(.L_x_210) ;  /* 0x00000000000c2947 */ /* 0x000fea0003800000 */
[----:B--2---:R-:W1:Y:S02]  /*5100*/  LDG.E.U8 R155, desc[UR36][R8.64+0xb1] ;  /* 0x0000b124089b7981 */ /* 0x004e64000c1e1100 */
[----:B-1----:R-:W-:-:S05]  /*5110*/  PRMT R3, R155, 0x8880, RZ ;  /* 0x000088809b037816 */ /* 0x002fca00000000ff */
[----:B------:R-:W-:-:S07]  /*5120*/  IMAD R12, R3, R154, RZ ;  /* 0x0000009a030c7224 */ /* 0x000fce00078e02ff */
.L_x_210:
[----:B------:R-:W-:Y:S05]  /*5130*/  BSYNC B1 ;  /* 0x0000000000017941 */ /* 0x000fea0003800000 */
.L_x_209:
        /* <DEDUP_REMOVED lines=11> */
.L_x_212:
[----:B------:R-:W-:Y:S05]  /*51f0*/  BSYNC B1 ;  /* 0x0000000000017941 */ /* 0x000fea0003800000 */
.L_x_211:
[----:B-1----:R-:W-:Y:S01]  /*5200*/  @!P4 IMAD R3, R114, R153, R12 ;  /* 0x000000997203c224 */ /* 0x002fe200078e020c */
[----:B------:R-:W-:Y:S04]  /*5210*/  BSSY B1, `(.L_x_213) ;  /* 0x0000006000017945 */ /* 0x000fe80003800000 */
[----:B------:R1:W-:Y:S01]  /*5220*/  @!P4 STG.E.U8 desc[UR36][R6.64+0xb0], R3 ;  /* 0x0000b0030600c986 */ /* 0x0003e2000c101124 */
[----:B------:R-:W-:Y:S05]  /*5230*/  @P3 BRA `(.L_x_214) ;  /* 0x00000000000c3947 */ /* 0x000fea0003800000 */
[----:B--2---:R-:W1:Y:S02]  /*5240*/  LDG.E.U8 R155, desc[UR36][R10.64+0xb1] ;  /* 0x0000b1240a9b7981 */ /* 0x004e64000c1e1100 */
[----:B-1----:R-:W-:-:S05]  /*5250*/  PRMT R3, R155, 0x8880, RZ ;  /* 0x000088809b037816 */ /* 0x002fca00000000ff */
[----:B------:R-:W-:-:S07]  /*5260*/  IMAD R12, R3, R154, RZ ;  /* 0x0000009a030c7224 */ /* 0x000fce00078e02ff */
.L_x_214:
[----:B------:R-:W-:Y:S05]  /*5270*/  BSYNC B1 ;  /* 0x0000000000017941 */ /* 0x000fea0003800000 */
.L_x_213:
[----:B------:R-:W-:Y:S01]  /*5280*/  @!P3 IMAD R115, R115, R153, R12 ;  /* 0x000000997373b224 */ /* 0x000fe200078e020c */
[----:B------:R-:W-:Y:S04]  /*5290*/  BSSY B1, `(.L_x_215) ;  /* 0x0000006000017945 */ /* 0x000fe80003800000 */
[----:B------:R0:W-:Y:S01]  /*52a0*/  @!P3 STG.E.U8 desc[UR36][R6.64+0xb1], R115 ;  /* 0x0000b1730600b986 */ /* 0x0001e2000c101124 */
[----:B------:R-:W-:Y:S05]  /*52b0*/  @P5 BRA `(.L_x_216) ;  /* 0x00000000000c5947 */ /* 0x000fea0003800000 */
[----:B--2---:R-:W1:Y:S02]  /*52c0*/  LDG.E.U8 R155, desc[UR36][R8.64+0xb8] ;  /* 0x0000b824089b7981 */ /* 0x004e64000c1e1100 */
[----:B-1----:R-:W-:-:S05]  /*52d0*/  PRMT R3, R155, 0x8880, RZ ;  /* 0x000088809b037816 */ /* 0x002fca00000000ff */
[----:B------:R-:W-:-:S07]  /*52e0*/  IMAD R12, R3, R154, RZ ;  /* 0x0000009a030c7224 */ /* 0x000fce00078e02ff */
.L_x_216:
[----:B------:R-:W-:Y:S05]  /*52f0*/  BSYNC B1 ;  /* 0x0000000000017941 */ /* 0x000fea0003800000 */
.L_x_215:
[----:B-1----:R-:W-:Y:S01]  /*5300*/  @!P5 IMAD R3, R116, R153, R12 ;  /* 0x000000997403d224 */ /* 0x002fe200078e020c */
[----:B------:R-:W-:Y:S04]  /*5310*/  BSSY B1, `(.L_x_217) ;  /* 0x0000006000017945 */ /* 0x000fe80003800000 */
[----:B------:R1:W-:Y:S01]  /*5320*/  @!P5 STG.E.U8 desc[UR36][R4.64+0xb8], R3 ;  /* 0x0000b8030400d986 */ /* 0x0003e2000c101124 */
[----:B------:R-:W-:Y:S05]  /*5330*/  @P2 BRA `(.L_x_218) ;  /* 0x00000000000c2947 */ /* 0x000fea0003800000 */
[----:B--2---:R-:W1:Y:S02]  /*5340*/  LDG.E.U8 R155, desc[UR36][R8.64+0xb9] ;  /* 0x0000b924089b7981 */ /* 0x004e64000c1e1100 */
[----:B-1----:R-:W-:-:S05]  /*5350*/  PRMT R3, R155, 0x8880, RZ ;  /* 0x000088809b037816 */ /* 0x002fca00000000ff */
[----:B------:R-:W-:-:S07]  /*5360*/  IMAD R12, R3, R154, RZ ;  /* 0x0000009a030c7224 */ /* 0x000fce00078e02ff */
.L_x_218:
[----:B------:R-:W-:Y:S05]  /*5370*/  BSYNC B1 ;  /* 0x0000000000017941 */ /* 0x000fea0003800000 */
.L_x_217:
        /* <DEDUP_REMOVED lines=11> */
.L_x_220:
[----:B------:R-:W-:Y:S05]  /*5430*/  BSYNC B1 ;  /* 0x0000000000017941 */ /* 0x000fea0003800000 */
.L_x_219:
[----:B-1----:R-:W-:Y:S01]  /*5440*/  @!P4 IMAD R3, R118, R153, R12 ;  /* 0x000000997603c224 */ /* 0x002fe200078e020c */
[----:B------:R-:W-:Y:S04]  /*5450*/  BSSY B1, `(.L_x_221) ;  /* 0x0000006000017945 */ /* 0x000fe80003800000 */
[----:B------:R1:W-:Y:S01]  /*5460*/  @!P4 STG.E.U8 desc[UR36][R6.64+0xb8], R3 ;  /* 0x0000b8030600c986 */ /* 0x0003e2000c101124 */
[----:B------:R-:W-:Y:S05]  /*5470*/  @P3 BRA `(.L_x_222) ;  /* 0x00000000000c3947 */ /* 0x000fea0003800000 */
[----:B--2---:R-:W1:Y:S02]  /*5480*/  LDG.E.U8 R155, desc[UR36][R10.64+0xb9] ;  /* 0x0000b9240a9b7981 */ /* 0x004e64000c1e1100 */
[----:B-1----:R-:W-:-:S05]  /*5490*/  PRMT R3, R155, 0x8880, RZ ;  /* 0x000088809b037816 */ /* 0x002fca00000000ff */
[----:B------:R-:W-:-:S07]  /*54a0*/  IMAD R12, R3, R154, RZ ;  /* 0x0000009a030c7224 */ /* 0x000fce00078e02ff */
.L_x_222:
[----:B------:R-:W-:Y:S05]  /*54b0*/  BSYNC B1 ;  /* 0x0000000000017941 */ /* 0x000fea0003800000 */
.L_x_221:
[----:B------:R-:W-:Y:S01]  /*54c0*/  @!P3 IMAD R119, R119, R153, R12 ;  /* 0x000000997777b224 */ /* 0x000fe200078e020c */
[----:B------:R-:W-:Y:S04]  /*54d0*/  BSSY B1, `(.L_x_223) ;  /* 0x0000006000017945 */ /* 0x000fe80003800000 */
[----:B------:R0:W-:Y:S01]  /*54e0*/  @!P3 STG.E.U8 desc[UR36][R6.64+0xb9], R119 ;  /* 0x0000b9770600b986 */ /* 0x0001e2000c101124 */
[----:B------:R-:W-:Y:S05]  /*54f0*/  @P5 BRA `(.L_x_224) ;  /* 0x00000000000c5947 */ /* 0x000fea0003800000 */
[----:B--2---:R-:W1:Y:S02]  /*5500*/  LDG.E.U8 R155, desc[UR36][R8.64+0xc0] ;  /* 0x0000c024089b7981 */ /* 0x004e64000c1e1100 */
[----:B-1----:R-:W-:-:S05]  /*5510*/  PRMT R3, R155, 0x8880, RZ ;  /* 0x000088809b037816 */ /* 0x002fca00000000ff */
[----:B------:R-:W-:-:S07]  /*5520*/  IMAD R12, R3, R154, RZ ;  /* 0x0000009a030c7224 */ /* 0x000fce00078e02ff */
.L_x_224:
[----:B------:R-:W-:Y:S05]  /*5530*/  BSYNC B1 ;  /* 0x0000000000017941 */ /* 0x000fea0003800000 */
.L_x_223:
[----:B-1----:R-:W-:Y:S01]  /*5540*/  @!P5 IMAD R3, R120, R153, R12 ;  /* 0x000000997803d224 */ /* 0x002fe200078e020c */
[----:B------:R-:W-:Y:S04]  /*5550*/  BSSY B1, `(.L_x_225) ;  /* 0x0000006000017945 */ /* 0x000fe80003800000 */
[----:B------:R1:W-:Y:S01]  /*5560*/  @!P5 STG.E.U8 desc[UR36][R4.64+0xc0], R3 ;  /* 0x0000c0030400d986 */ /* 0x0003e2000c101124 */
[----:B------:R-:W-:Y:S05]  /*5570*/  @P2 BRA `(.L_x_226) ;  /* 0x00000000000c2947 */ /* 0x000fea0003800000 */
[----:B--2---:R-:W1:Y:S02]  /*5580*/  LDG.E.U8 R155, desc[UR36][R8.64+0xc1] ;  /* 0x0000c124089b7981 */ /* 0x004e64000c1e1100 */
[----:B-1----:R-:W-:-:S05]  /*5590*/  PRMT R3, R155, 0x8880, RZ ;  /* 0x000088809b037816 */ /* 0x002fca00000000ff */
[----:B------:R-:W-:-:S07]  /*55a0*/  IMAD R12, R3, R154, RZ ;  /* 0x0000009a030c7224 */ /* 0x000fce00078e02ff */
.L_x_226:
[----:B------:R-:W-:Y:S05]  /*55b0*/  BSYNC B1 ;  /* 0x0000000000017941 */ /* 0x000fea0003800000 */
.L_x_225:
        /* <DEDUP_REMOVED lines=11> */
.L_x_228:
[----:B------:R-:W-:Y:S05]  /*5670*/  BSYNC B1 ;  /* 0x0000000000017941 */ /* 0x000fea0003800000 */
.L_x_227:
[----:B-1----:R-:W-:Y:S01]  /*5680*/  @!P4 IMAD R3, R122, R153, R12 ;  /* 0x000000997a03c224 */ /* 0x002fe200078e020c */
[----:B------:R-:W-:Y:S04]  /*5690*/  BSSY B1, `(.L_x_229) ;  /* 0x0000006000017945 */ /* 0x000fe80003800000 */
[----:B------:R1:W-:Y:S01]  /*56a0*/  @!P4 STG.E.U8 desc[UR36][R6.64+0xc0], R3 ;  /* 0x0000c0030600c986 */ /* 0x0003e2000c101124 */
[----:B------:R-:W-:Y:S05]  /*56b0*/  @P3 BRA `(.L_x_230) ;  /* 0x00000000000c3947 */ /* 0x000fea0003800000 */
[----:B--2---:R-:W1:Y:S02]  /*56c0*/  LDG.E.U8 R155, desc[UR36][R10.64+0xc1] ;  /* 0x0000c1240a9b7981 */ /* 0x004e64000c1e1100 */
[----:B-1----:R-:W-:-:S05]  /*56d0*/  PRMT R3, R155, 0x8880, RZ ;  /* 0x000088809b037816 */ /* 0x002fca00000000ff */
[----:B------:R-:W-:-:S07]  /*56e0*/  IMAD R12, R3, R154, RZ ;  /* 0x0000009a030c7224 */ /* 0x000fce00078e02ff */
.L_x_230:
[----:B------:R-:W-:Y:S05]  /*56f0*/  BSYNC B1 ;  /* 0x0000000000017941 */ /* 0x000fea0003800000 */
.L_x_229:
[----:B------:R-:W-:Y:S01]  /*5700*/  @!P3 IMAD R123, R123, R153, R12 ;  /* 0x000000997b7bb224 */ /* 0x000fe200078e020c */
[----:B------:R-:W-:Y:S04]  /*5710*/  BSSY B1, `(.L_x_231) ;  /* 0x0000006000017945 */ /* 0x000fe80003800000 */
[----:B------:R0:W-:Y:S01]  /*5720*/  @!P3 STG.E.U8 desc[UR36][R6.64+0xc1], R123 ;  /* 0x0000c17b0600b986 */ /* 0x0001e2000c101124 */
[----:B------:R-:W-:Y:S05]  /*5730*/  @P5 BRA `(.L_x_232) ;  /* 0x00000000000c5947 */ /* 0x000fea0003800000 */
[----:B--2---:R-:W1:Y:S02]  /*5740*/  LDG.E.U8 R155, desc[UR36][R8.64+0xc8] ;  /* 0x0000c824089b7981 */ /* 0x004e64000c1e1100 */
[----:B-1----:R-:W-:-:S05]  /*5750*/  PRMT R3, R155, 0x8880, RZ ;  /* 0x000088809b037816 */ /* 0x002fca00000000ff */
[----:B------:R-:W-:-:S07]  /*5760*/  IMAD R12, R3, R154, RZ ;  /* 0x0000009a030c7224 */ /* 0x000fce00078e02ff */
.L_x_232:
[----:B------:R-:W-:Y:S05]  /*5770*/  BSYNC B1 ;  /* 0x0000000000017941 */ /* 0x000fea0003800000 */
.L_x_231:
[----:B-1----:R-:W-:Y:S01]  /*5780*/  @!P5 IMAD R3, R124, R153, R12 ;  /* 0x000000997c03d224 */ /* 0x002fe200078e020c */
[----:B------:R-:W-:Y:S04]  /*5790*/  BSSY B1, `(.L_x_233) ;  /* 0x0000006000017945 */ /* 0x000fe80003800000 */
[----:B------:R1:W-:Y:S01]  /*57a0*/  @!P5 STG.E.U8 desc[UR36][R4.64+0xc8], R3 ;  /* 0x0000c8030400d986 */ /* 0x0003e2000c101124 */
[----:B------:R-:W-:Y:S05]  /*57b0*/  @P2 BRA `(.L_x_234) ;  /* 0x00000000000c2947 */ /* 0x000fea0003800000 */
[----:B--2---:R-:W1:Y:S02]  /*57c0*/  LDG.E.U8 R155, desc[UR36][R8.64+0xc9] ;  /* 0x0000c924089b7981 */ /* 0x004e64000c1e1100 */
[----:B-1----:R-:W-:-:S05]  /*57d0*/  PRMT R3, R155, 0x8880, RZ ;  /* 0x000088809b037816 */ /* 0x002fca00000000ff */
[----:B------:R-:W-:-:S07]  /*57e0*/  IMAD R12, R3, R154, RZ ;  /* 0x0000009a030c7224 */ /* 0x000fce00078e02ff */
.L_x_234:
[----:B------:R-:W-:Y:S05]  /*57f0*/  BSYNC B1 ;  /* 0x0000000000017941 */ /* 0x000fea0003800000 */
.L_x_233:
        /* <DEDUP_REMOVED lines=11> */
.L_x_236:
[----:B------:R-:W-:Y:S05]  /*58b0*/  BSYNC B1 ;  /* 0x0000000000017941 */ /* 0x000fea0003800000 */
.L_x_235:
[----:B-1----:R-:W-:Y:S01]  /*58c0*/  @!P4 IMAD R3, R126, R153, R12 ;  /* 0x000000997e03c224 */ /* 0x002fe200078e020c */
[----:B------:R-:W-:Y:S04]  /*58d0*/  BSSY B1, `(.L_x_237) ;  /* 0x0000006000017945 */ /* 0x000fe80003800000 */
[----:B------:R1:W-:Y:S01]  /*58e0*/  @!P4 STG.E.U8 desc[UR36][R6.64+0xc8], R3 ;  /* 0x0000c8030600c986 */ /* 0x0003e2000c101124 */
[----:B------:R-:W-:Y:S05]  /*58f0*/  @P3 BRA `(.L_x_238) ;  /* 0x00000000000c3947 */ /* 0x000fea0003800000 */
[----:B--2---:R-:W1:Y:S02]  /*5900*/  LDG.E.U8 R155, desc[UR36][R10.64+0xc9] ;  /* 0x0000c9240a9b7981 */ /* 0x004e64000c1e1100 */
[----:B-1----:R-:W-:-:S05]  /*5910*/  PRMT R3, R155, 0x8880, RZ ;  /* 0x000088809b037816 */ /* 0x002fca00000000ff */
[----:B------:R-:W-:-:S07]  /*5920*/  IMAD R12, R3, R154, RZ ;  /* 0x0000009a030c7224 */ /* 0x000fce00078e02ff */
.L_x_238:
[----:B------:R-:W-:Y:S05]  /*5930*/  BSYNC B1 ;  /* 0x0000000000017941 */ /* 0x000fea0003800000 */
.L_x_237:
[----:B------:R-:W-:Y:S01]  /*5940*/  @!P3 IMAD R127, R127, R153, R12 ;  /* 0x000000997f7fb224 */ /* 0x000fe200078e020c */
[----:B------:R-:W-:Y:S04]  /*5950*/  BSSY B1, `(.L_x_239) ;  /* 0x0000006000017945 */ /* 0x000fe80003800000 */
[----:B------:R0:W-:Y:S01]  /*5960*/  @!P3 STG.E.U8 desc[UR36][R6.64+0xc9], R127 ;  /* 0x0000c97f0600b986 */ /* 0x0001e2000c101124 */
[----:B------:R-:W-:Y:S05]  /*5970*/  @P5 BRA `(.L_x_240) ;  /* 0x00000000000c5947 */ /* 0x000fea0003800000 */
[----:B--2---:R-:W1:Y:S02]  /*5980*/  LDG.E.U8 R155, desc[UR36][R8.64+0xd0] ;  /* 0x0000d024089b7981 */ /* 0x004e64000c1e1100 */
[----:B-1----:R-:W-:-:S05]  /*5990*/  PRMT R3, R155, 0x8880, RZ ;  /* 0x000088809b037816 */ /* 0x002fca00000000ff */
[----:B------:R-:W-:-:S07]  /*59a0*/  IMAD R12, R3, R154, RZ ;  /* 0x0000009a030c7224 */ /* 0x000fce00078e02ff */
.L_x_240:
[----:B------:R-:W-:Y:S05]  /*59b0*/  BSYNC B1 ;  /* 0x0000000000017941 */ /* 0x000fea0003800000 */
.L_x_239:
[----:B-1----:R-:W-:Y:S01]  /*59c0*/  @!P5 IMAD R3, R128, R153, R12 ;  /* 0x000000998003d224 */ /* 0x002fe200078e020c */
[----:B------:R-:W-:Y:S04]  /*59d0*/  BSSY B1, `(.L_x_241) ;  /* 0x0000006000017945 */ /* 0x000fe80003800000 */
[----:B------:R1:W-:Y:S01]  /*59e0*/  @!P5 STG.E.U8 desc[UR36][R4.64+0xd0], R3 ;  /* 0x0000d0030400d986 */ /* 0x0003e2000c101124 */
[----:B------:R-:W-:Y:S05]  /*59f0*/  @P2 BRA `(.L_x_242) ;  /* 0x00000000000c2947 */ /* 0x000fea0003800000 */
[----:B--2---:R-:W1:Y:S02]  /*5a00*/  LDG.E.U8 R155, desc[UR36][R8.64+0xd1] ;  /* 0x0000d124089b7981 */ /* 0x004e64000c1e1100 */
[----:B-1----:R-:W-:-:S05]  /*5a10*/  PRMT R3, R155, 0x8880, RZ ;  /* 0x000088809b037816 */ /* 0x002fca00000000ff */
[----:B------:R-:W-:-:S07]  /*5a20*/  IMAD R12, R3, R154, RZ ;  /* 0x0000009a030c7224 */ /* 0x000fce00078e02ff */
.L_x_242:
[----:B------:R-:W-:Y:S05]  /*5a30*/  BSYNC B1 ;  /* 0x0000000000017941 */ /* 0x000fea0003800000 */
.L_x_241:
        /* <DEDUP_REMOVED lines=11> */
.L_x_244:
[----:B------:R-:W-:Y:S05]  /*5af0*/  BSYNC B1 ;  /* 0x0000000000017941 */ /* 0x000fea0003800000 */
.L_x_243:
[----:B-1----:R-:W-:Y:S01]  /*5b00*/  @!P4 IMAD R3, R130, R153, R12 ;  /* 0x000000998203c224 */ /* 0x002fe200078e020c */
[----:B------:R-:W-:Y:S04]  /*5b10*/  BSSY B1, `(.L_x_245) ;  /* 0x0000006000017945 */ /* 0x000fe80003800000 */
[----:B------:R1:W-:Y:S01]  /*5b20*/  @!P4 STG.E.U8 desc[UR36][R6.64+0xd0], R3 ;  /* 0x0000d0030600c986 */ /* 0x0003e2000c101124 */
[----:B------:R-:W-:Y:S05]  /*5b30*/  @P3 BRA `(.L_x_246) ;  /* 0x00000000000c3947 */ /* 0x000fea0003800000 */
[----:B--2---:R-:W1:Y:S02]  /*5b40*/  LDG.E.U8 R155, desc[UR36][R10.64+0xd1] ;  /* 0x0000d1240a9b7981 */ /* 0x004e64000c1e1100 */
[----:B-1----:R-:W-:-:S05]  /*5b50*/  PRMT R3, R155, 0x8880, RZ ;  /* 0x000088809b037816 */ /* 0x002fca00000000ff */
[----:B------:R-:W-:-:S07]  /*5b60*/  IMAD R12, R3, R154, RZ ;  /* 0x0000009a030c7224 */ /* 0x000fce00078e02ff */
.L_x_246:
[----:B------:R-:W-:Y:S05]  /*5b70*/  BSYNC B1 ;  /* 0x0000000000017941 */ /* 0x000fea0003800000 */
.L_x_245:
[----:B------:R-:W-:Y:S01]  /*5b80*/  @!P3 IMAD R131, R131, R153, R12 ;  /* 0x000000998383b224 */ /* 0x000fe200078e020c */
[----:B------:R-:W-:Y:S04]  /*5b90*/  BSSY B1, `(.L_x_247) ;  /* 0x0000006000017945 */ /* 0x000fe80003800000 */
[----:B------:R0:W-:Y:S01]  /*5ba0*/  @!P3 STG.E.U8 desc[UR36][R6.64+0xd1], R131 ;  /* 0x0000d1830600b986 */ /* 0x0001e2000c101124 */
[----:B------:R-:W-:Y:S05]  /*5bb0*/  @P5 BRA `(.L_x_248) ;  /* 0x00000000000c5947 */ /* 0x000fea0003800000 */
[----:B--2---:R-:W1:Y:S02]  /*5bc0*/  LDG.E.U8 R155, desc[UR36][R8.64+0xd8] ;  /* 0x0000d824089b7981 */ /* 0x004e64000c1e1100 */
[----:B-1----:R-:W-:-:S05]  /*5bd0*/  PRMT R3, R155, 0x8880, RZ ;  /* 0x000088809b037816 */ /* 0x002fca00000000ff */
[----:B------:R-:W-:-:S07]  /*5be0*/  IMAD R12, R3, R154, RZ ;  /* 0x0000009a030c7224 */ /* 0x000fce00078e02ff */
.L_x_248:
[----:B------:R-:W-:Y:S05]  /*5bf0*/  BSYNC B1 ;  /* 0x0000000000017941 */ /* 0x000fea0003800000 */
.L_x_247:
[----:B-1----:R-:W-:Y:S01]  /*5c00*/  @!P5 IMAD R3, R132, R153, R12 ;  /* 0x000000998403d224 */ /* 0x002fe200078e020c */
[----:B------:R-:W-:Y:S04]  /*5c10*/  BSSY B1, `(.L_x_249) ;  /* 0x0000006000017945 */ /* 0x000fe80003800000 */
[----:B------:R1:W-:Y:S01]  /*5c20*/  @!P5 STG.E.U8 desc[UR36][R4.64+0xd8], R3 ;  /* 0x0000d8030400d986 */ /* 0x0003e2000c101124 */
[----:B------:R-:W-:Y:S05]  /*5c30*/  @P2 BRA `(.L_x_250) ;  /* 0x00000000000c2947 */ /* 0x000fea0003800000 */
[----:B--2---:R-:W1:Y:S02]  /*5c40*/  LDG.E.U8 R155, desc[UR36][R8.64+0xd9] ;  /* 0x0000d924089b7981 */ /* 0x004e64000c1e1100 */
[----:B-1----:R-:W-:-:S05]  /*5c50*/  PRMT R3, R155, 0x8880, RZ ;  /* 0x000088809b037816 */ /* 0x002fca00000000ff */
[----:B------:R-:W-:-:S07]  /*5c60*/  IMAD R12, R3, R154, RZ ;  /* 0x0000009a030c7224 */ /* 0x000fce00078e02ff */
.L_x_250:
[----:B------:R-:W-:Y:S05]  /*5c70*/  BSYNC B1 ;  /* 0x0000000000017941 */ /* 0x000fea0003800000 */
.L_x_249:
        /* <DEDUP_REMOVED lines=11> */
.L_x_252:
[----:B------:R-:W-:Y:S05]  /*5d30*/  BSYNC B1 ;  /* 0x0000000000017941 */ /* 0x000fea0003800000 */
.L_x_251:
[----:B-1----:R-:W-:Y:S01]  /*5d40*/  @!P4 IMAD R3, R134, R153, R12 ;  /* 0x000000998603c224 */ /* 0x002fe200078e020c */
[----:B------:R-:W-:Y:S04]  /*5d50*/  BSSY B1, `(.L_x_253) ;  /* 0x0000006000017945 */ /* 0x000fe80003800000 */
[----:B------:R1:W-:Y:S01]  /*5d60*/  @!P4 STG.E.U8 desc[UR36][R6.64+0xd8], R3 ;  /* 0x0000d8030600c986 */ /* 0x0003e2000c101124 */
[----:B------:R-:W-:Y:S05]  /*5d70*/  @P3 BRA `(.L_x_254) ;  /* 0x00000000000c3947 */ /* 0x000fea0003800000 */
[----:B--2---:R-:W1:Y:S02]  /*5d80*/  LDG.E.U8 R155, desc[UR36][R10.64+0xd9] ;  /* 0x0000d9240a9b7981 */ /* 0x004e64000c1e1100 */
[----:B-1----:R-:W-:-:S05]  /*5d90*/  PRMT R3, R155, 0x8880, RZ ;  /* 0x000088809b037816 */ /* 0x002fca00000000ff */
[----:B------:R-:W-:-:S07]  /*5da0*/  IMAD R12, R3, R154, RZ ;  /* 0x0000009a030c7224 */ /* 0x000fce00078e02ff */
.L_x_254:
[----:B------:R-:W-:Y:S05]  /*5db0*/  BSYNC B1 ;  /* 0x0000000000017941 */ /* 0x000fea0003800000 */
.L_x_253:
[----:B------:R-:W-:Y:S01]  /*5dc0*/  @!P3 IMAD R135, R135, R153, R12 ;  /* 0x000000998787b224 */ /* 0x000fe200078e020c */
[----:B------:R-:W-:Y:S04]  /*5dd0*/  BSSY B1, `(.L_x_255) ;  /* 0x0000006000017945 */ /* 0x000fe80003800000 */
[----:B------:R0:W-:Y:S01]  /*5de0*/  @!P3 STG.E.U8 desc[UR36][R6.64+0xd9], R135 ;  /* 0x0000d9870600b986 */ /* 0x0001e2000c101124 */
[----:B------:R-:W-:Y:S05]  /*5df0*/  @P5 BRA `(.L_x_256) ;  /* 0x00000000000c5947 */ /* 0x000fea0003800000 */
[----:B--2---:R-:W1:Y:S02]  /*5e00*/  LDG.E.U8 R155, desc[UR36][R8.64+0xe0] ;  /* 0x0000e024089b7981 */ /* 0x004e64000c1e1100 */
[----:B-1----:R-:W-:-:S05]  /*5e10*/  PRMT R3, R155, 0x8880, RZ ;  /* 0x000088809b037816 */ /* 0x002fca00000000ff */
[----:B------:R-:W-:-:S07]  /*5e20*/  IMAD R12, R3, R154, RZ ;  /* 0x0000009a030c7224 */ /* 0x000fce00078e02ff */
.L_x_256:
[----:B------:R-:W-:Y:S05]  /*5e30*/  BSYNC B1 ;  /* 0x0000000000017941 */ /* 0x000fea0003800000 */
.L_x_255:
[----:B-1----:R-:W-:Y:S01]  /*5e40*/  @!P5 IMAD R3, R136, R153, R12 ;  /* 0x000000998803d224 */ /* 0x002fe200078e020c */
[----:B------:R-:W-:Y:S04]  /*5e50*/  BSSY B1, `(.L_x_257) ;  /* 0x0000006000017945 */ /* 0x000fe80003800000 */
[----:B------:R1:W-:Y:S01]  /*5e60*/  @!P5 STG.E.U8 desc[UR36][R4.64+0xe0], R3 ;  /* 0x0000e0030400d986 */ /* 0x0003e2000c101124 */
[----:B------:R-:W-:Y:S05]  /*5e70*/  @P2 BRA `(.L_x_258) ;  /* 0x00000000000c2947 */ /* 0x000fea0003800000 */
[----:B--2---:R-:W1:Y:S02]  /*5e80*/  LDG.E.U8 R155, desc[UR36][R8.64+0xe1] ;  /* 0x0000e124089b7981 */ /* 0x004e64000c1e1100 */
[----:B-1----:R-:W-:-:S05]  /*5e90*/  PRMT R3, R155, 0x8880, RZ ;  /* 0x000088809b037816 */ /* 0x002fca00000000ff */
[----:B------:R-:W-:-:S07]  /*5ea0*/  IMAD R12, R3, R154, RZ ;  /* 0x0000009a030c7224 */ /* 0x000fce00078e02ff */
.L_x_258:
[----:B------:R-:W-:Y:S05]  /*5eb0*/  BSYNC B1 ;  /* 0x0000000000017941 */ /* 0x000fea0003800000 */
.L_x_257:
        /* <DEDUP_REMOVED lines=11> */
.L_x_260:
[----:B------:R-:W-:Y:S05]  /*5f70*/  BSYNC B1 ;  /* 0x0000000000017941 */ /* 0x000fea0003800000 */
.L_x_259:
[----:B-1----:R-:W-:Y:S01]  /*5f80*/  @!P4 IMAD R3, R138, R153, R12 ;  /* 0x000000998a03c224 */ /* 0x002fe200078e020c */
[----:B------:R-:W-:Y:S04]  /*5f90*/  BSSY B1, `(.L_x_261) ;  /* 0x0000006000017945 */ /* 0x000fe80003800000 */
[----:B------:R1:W-:Y:S01]  /*5fa0*/  @!P4 STG.E.U8 desc[UR36][R6.64+0xe0], R3 ;  /* 0x0000e0030600c986 */ /* 0x0003e2000c101124 */
[----:B------:R-:W-:Y:S05]  /*5fb0*/  @P3 BRA `(.L_x_262) ;  /* 0x00000000000c3947 */ /* 0x000fea0003800000 */
[----:B--2---:R-:W1:Y:S02]  /*5fc0*/  LDG.E.U8 R155, desc[UR36][R10.64+0xe1] ;  /* 0x0000e1240a9b7981 */ /* 0x004e64000c1e1100 */
[----:B-1----:R-:W-:-:S05]  /*5fd0*/  PRMT R3, R155, 0x8880, RZ ;  /* 0x000088809b037816 */ /* 0x002fca00000000ff */
[----:B------:R-:W-:-:S07]  /*5fe0*/  IMAD R12, R3, R154, RZ ;  /* 0x0000009a030c7224 */ /* 0x000fce00078e02ff */
.L_x_262:
[----:B------:R-:W-:Y:S05]  /*5ff0*/  BSYNC B1 ;  /* 0x0000000000017941 */ /* 0x000fea0003800000 */
.L_x_261:
[----:B------:R-:W-:Y:S01]  /*6000*/  @!P3 IMAD R139, R139, R153, R12 ;  /* 0x000000998b8bb224 */ /* 0x000fe200078e020c */
[----:B------:R-:W-:Y:S04]  /*6010*/  BSSY B1, `(.L_x_263) ;  /* 0x0000006000017945 */ /* 0x000fe80003800000 */
[----:B------:R0:W-:Y:S01]  /*6020*/  @!P3 STG.E.U8 desc[UR36][R6.64+0xe1], R139 ;  /* 0x0000e18b0600b986 */ /* 0x0001e2000c101124 */
[----:B------:R-:W-:Y:S05]  /*6030*/  @P5 BRA `(.L_x_264) ;  /* 0x00000000000c5947 */ /* 0x000fea0003800000 */
[----:B--2---:R-:W1:Y:S02]  /*6040*/  LDG.E.U8 R155, desc[UR36][R8.64+0xe8] ;  /* 0x0000e824089b7981 */ /* 0x004e64000c1e1100 */
[----:B-1----:R-:W-:-:S05]  /*6050*/  PRMT R3, R155, 0x8880, RZ ;  /* 0x000088809b037816 */ /* 0x002fca00000000ff */
[----:B------:R-:W-:-:S07]  /*6060*/  IMAD R12, R3, R154, RZ ;  /* 0x0000009a030c7224 */ /* 0x000fce00078e02ff */
.L_x_264:
[----:B------:R-:W-:Y:S05]  /*6070*/  BSYNC B1 ;  /* 0x0000000000017941 */ /* 0x000fea0003800000 */
.L_x_263:
[----:B-1----:R-:W-:Y:S01]  /*6080*/  @!P5 IMAD R3, R140, R153, R12 ;  /* 0x000000998c03d224 */ /* 0x002fe200078e020c */
[----:B------:R-:W-:Y:S04]  /*6090*/  BSSY B1, `(.L_x_265) ;  /* 0x0000006000017945 */ /* 0x000fe80003800000 */
[----:B------:R1:W-:Y:S01]  /*60a0*/  @!P5 STG.E.U8 desc[UR36][R4.64+0xe8], R3 ;  /* 0x0000e8030400d986 */ /* 0x0003e2000c101124 */
[----:B------:R-:W-:Y:S05]  /*60b0*/  @P2 BRA `(.L_x_266) ;  /* 0x00000000000c2947 */ /* 0x000fea0003800000 */
[----:B--2---:R-:W1:Y:S02]  /*60c0*/  LDG.E.U8 R155, desc[UR36][R8.64+0xe9] ;  /* 0x0000e924089b7981 */ /* 0x004e64000c1e1100 */
[----:B-1----:R-:W-:-:S05]  /*60d0*/  PRMT R3, R155, 0x8880, RZ ;  /* 0x000088809b037816 */ /* 0x002fca00000000ff */
[----:B------:R-:W-:-:S07]  /*60e0*/  IMAD R12, R3, R154, RZ ;  /* 0x0000009a030c7224 */ /* 0x000fce00078e02ff */
.L_x_266:
[----:B------:R-:W-:Y:S05]  /*60f0*/  BSYNC B1 ;  /* 0x0000000000017941 */ /* 0x000fea0003800000 */
.L_x_265:
        /* <DEDUP_REMOVED lines=11> */
.L_x_268:
[----:B------:R-:W-:Y:S05]  /*61b0*/  BSYNC B1 ;  /* 0x0000000000017941 */ /* 0x000fea0003800000 */
.L_x_267:
[----:B-1----:R-:W-:Y:S01]  /*61c0*/  @!P4 IMAD R3, R142, R153, R12 ;  /* 0x000000998e03c224 */ /* 0x002fe200078e020c */
[----:B------:R-:W-:Y:S04]  /*61d0*/  BSSY B1, `(.L_x_269) ;  /* 0x0000006000017945 */ /* 0x000fe80003800000 */
[----:B------:R1:W-:Y:S01]  /*61e0*/  @!P4 STG.E.U8 desc[UR36][R6.64+0xe8], R3 ;  /* 0x0000e8030600c986 */ /* 0x0003e2000c101124 */
[----:B------:R-:W-:Y:S05]  /*61f0*/  @P3 BRA `(.L_x_270) ;  /* 0x00000000000c3947 */ /* 0x000fea0003800000 */
[----:B--2---:R-:W1:Y:S02]  /*6200*/  LDG.E.U8 R155, desc[UR36][R10.64+0xe9] ;  /* 0x0000e9240a9b7981 */ /* 0x004e64000c1e1100 */
[----:B-1----:R-:W-:-:S05]  /*6210*/  PRMT R3, R155, 0x8880, RZ ;  /* 0x000088809b037816 */ /* 0x002fca00000000ff */
[----:B------:R-:W-:-:S07]  /*6220*/  IMAD R12, R3, R154, RZ ;  /* 0x0000009a030c7224 */ /* 0x000fce00078e02ff */
.L_x_270:
[----:B------:R-:W-:Y:S05]  /*6230*/  BSYNC B1 ;  /* 0x0000000000017941 */ /* 0x000fea0003800000 */
.L_x_269:
[----:B------:R-:W-:Y:S01]  /*6240*/  @!P3 IMAD R143, R143, R153, R12 ;  /* 0x000000998f8fb224 */ /* 0x000fe200078e020c */
[----:B------:R-:W-:Y:S04]  /*6250*/  BSSY B1, `(.L_x_271) ;  /* 0x0000006000017945 */ /* 0x000fe80003800000 */
[----:B------:R0:W-:Y:S01]  /*6260*/  @!P3 STG.E.U8 desc[UR36][R6.64+0xe9], R143 ;  /* 0x0000e98f0600b986 */ /* 0x0001e2000c101124 */
[----:B------:R-:W-:Y:S05]  /*6270*/  @P5 BRA `(.L_x_272) ;  /* 0x00000000000c5947 */ /* 0x000fea0003800000 */
[----:B--2---:R-:W1:Y:S02]  /*6280*/  LDG.E.U8 R155, desc[UR36][R8.64+0xf0] ;  /* 0x0000f024089b7981 */ /* 0x004e64000c1e1100 */
[----:B-1----:R-:W-:-:S05]  /*6290*/  PRMT R3, R155, 0x8880, RZ ;  /* 0x000088809b037816 */ /* 0x002fca00000000ff */
[----:B------:R-:W-:-:S07]  /*62a0*/  IMAD R12, R3, R154, RZ ;  /* 0x0000009a030c7224 */ /* 0x000fce00078e02ff */
.L_x_272:
[----:B------:R-:W-:Y:S05]  /*62b0*/  BSYNC B1 ;  /* 0x0000000000017941 */ /* 0x000fea0003800000 */
.L_x_271:
[----:B-1----:R-:W-:Y:S01]  /*62c0*/  @!P5 IMAD R3, R144, R153, R12 ;  /* 0x000000999003d224 */ /* 0x002fe200078e020c */
[----:B------:R-:W-:Y:S04]  /*62d0*/  BSSY B1, `(.L_x_273) ;  /* 0x0000006000017945 */ /* 0x000fe80003800000 */
[----:B------:R1:W-:Y:S01]  /*62e0*/  @!P5 STG.E.U8 desc[UR36][R4.64+0xf0], R3 ;  /* 0x0000f0030400d986 */ /* 0x0003e2000c101124 */
[----:B------:R-:W-:Y:S05]  /*62f0*/  @P2 BRA `(.L_x_274) ;  /* 0x00000000000c2947 */ /* 0x000fea0003800000 */
[----:B--2---:R-:W1:Y:S02]  /*6300*/  LDG.E.U8 R155, desc[UR36][R8.64+0xf1] ;  /* 0x0000f124089b7981 */ /* 0x004e64000c1e1100 */
[----:B-1----:R-:W-:-:S05]  /*6310*/  PRMT R3, R155, 0x8880, RZ ;  /* 0x000088809b037816 */ /* 0x002fca00000000ff */
[----:B------:R-:W-:-:S07]  /*6320*/  IMAD R12, R3, R154, RZ ;  /* 0x0000009a030c7224 */ /* 0x000fce00078e02ff */
.L_x_274:
[----:B------:R-:W-:Y:S05]  /*6330*/  BSYNC B1 ;  /* 0x0000000000017941 */ /* 0x000fea0003800000 */
.L_x_273:
[C---:B------:R-:W-:Y:S01]  /*6340*/  ISETP.LT.OR P4, PT, R0.reuse, 0xf1, !P0 ;  /* 0x000000f10000780c */ /* 0x040fe20004781670 */
[----:B------:R-:W-:Y:S01]  /*6350*/  @!P2 IMAD R145, R145, R153, R12 ;  /* 0x000000999191a224 */ /* 0x000fe200078e020c */
[----:B------:R-:W-:Y:S01]  /*6360*/  BSSY B1, `(.L_x_275) ;  /* 0x000000a000017945 */ /* 0x000fe20003800000 */
[C---:B------:R-:W-:Y:S02]  /*6370*/  ISETP.LT.OR P3, PT, R0.reuse, 0xf2, !P0 ;  /* 0x000000f20000780c */ /* 0x040fe40004761670 */
        /* <DEDUP_REMOVED lines=8> */
.L_x_276:
[----:B------:R-:W-:Y:S05]  /*6400*/  BSYNC B1 ;  /* 0x0000000000017941 */ /* 0x000fea0003800000 */
.L_x_275:
[----:B-1----:R-:W-:Y:S01]  /*6410*/  @!P4 IMAD R3, R146, R153, R12 ;  /* 0x000000999203c224 */ /* 0x002fe200078e020c */
[----:B------:R-:W-:Y:S04]  /*6420*/  BSSY B1, `(.L_x_277) ;  /* 0x0000006000017945 */ /* 0x000fe80003800000 */
[----:B------:R1:W-:Y:S01]  /*6430*/  @!P4 STG.E.U8 desc[UR36][R6.64+0xf0], R3 ;  /* 0x0000f0030600c986 */ /* 0x0003e2000c101124 */
[----:B------:R-:W-:Y:S05]  /*6440*/  @P3 BRA `(.L_x_278) ;  /* 0x00000000000c3947 */ /* 0x000fea0003800000 */
[----:B--2---:R-:W1:Y:S02]  /*6450*/  LDG.E.U8 R155, desc[UR36][R10.64+0xf1] ;  /* 0x0000f1240a9b7981 */ /* 0x004e64000c1e1100 */
[----:B-1----:R-:W-:-:S05]  /*6460*/  PRMT R3, R155, 0x8880, RZ ;  /* 0x000088809b037816 */ /* 0x002fca00000000ff */
[----:B------:R-:W-:-:S07]  /*6470*/  IMAD R12, R3, R154, RZ ;  /* 0x0000009a030c7224 */ /* 0x000fce00078e02ff */
.L_x_278:
[----:B------:R-:W-:Y:S05]  /*6480*/  BSYNC B1 ;  /* 0x0000000000017941 */ /* 0x000fea0003800000 */
.L_x_277:
[----:B------:R-:W-:Y:S01]  /*6490*/  @!P3 IMAD R147, R147, R153, R12 ;  /* 0x000000999393b224 */ /* 0x000fe200078e020c */
[----:B------:R-:W-:Y:S04]  /*64a0*/  BSSY B1, `(.L_x_279) ;  /* 0x0000006000017945 */ /* 0x000fe80003800000 */
[----:B------:R0:W-:Y:S01]  /*64b0*/  @!P3 STG.E.U8 desc[UR36][R6.64+0xf1], R147 ;  /* 0x0000f1930600b986 */ /* 0x0001e2000c101124 */
[----:B------:R-:W-:Y:S05]  /*64c0*/  @P2 BRA `(.L_x_280) ;  /* 0x00000000000c2947 */ /* 0x000fea0003800000 */
[----:B--2---:R-:W1:Y:S02]  /*64d0*/  LDG.E.U8 R155, desc[UR36][R8.64+0xf8] ;  /* 0x0000f824089b7981 */ /* 0x004e64000c1e1100 */
[----:B-1----:R-:W-:-:S05]  /*64e0*/  PRMT R3, R155, 0x8880, RZ ;  /* 0x000088809b037816 */ /* 0x002fca00000000ff */
[----:B------:R-:W-:-:S07]  /*64f0*/  IMAD R12, R3, R154, RZ ;  /* 0x0000009a030c7224 */ /* 0x000fce00078e02ff */
.L_x_280:
[----:B------:R-:W-:Y:S05]  /*6500*/  BSYNC B1 ;  /* 0x0000000000017941 */ /* 0x000fea0003800000 */
.L_x_279:
[----:B-1----:R-:W-:Y:S01]  /*6510*/  @!P2 IMAD R3, R148, R153, R12 ;  /* 0x000000999403a224 */ /* 0x002fe200078e020c */
[----:B------:R-:W-:Y:S04]  /*6520*/  BSSY B1, `(.L_x_281) ;  /* 0x0000006000017945 */ /* 0x000fe80003800000 */
[----:B------:R1:W-:Y:S01]  /*6530*/  @!P2 STG.E.U8 desc[UR36][R4.64+0xf8], R3 ;  /* 0x0000f8030400a986 */ /* 0x0003e2000c101124 */
[----:B------:R-:W-:Y:S05]  /*6540*/  @P1 BRA `(.L_x_282) ;  /* 0x00000000000c1947 */ /* 0x000fea0003800000 */
[----:B--2---:R-:W1:Y:S02]  /*6550*/  LDG.E.U8 R155, desc[UR36][R8.64+0xf9] ;  /* 0x0000f924089b7981 */ /* 0x004e64000c1e1100 */
[----:B-1----:R-:W-:-:S05]  /*6560*/  PRMT R3, R155, 0x8880, RZ ;  /* 0x000088809b037816 */ /* 0x002fca00000000ff */
[----:B------:R-:W-:-:S07]  /*6570*/  IMAD R12, R3, R154, RZ ;  /* 0x0000009a030c7224 */ /* 0x000fce00078e02ff */
.L_x_282:
[----:B------:R-:W-:Y:S05]  /*6580*/  BSYNC B1 ;  /* 0x0000000000017941 */ /* 0x000fea0003800000 */
.L_x_281:
[----:B------:R-:W-:Y:S01]  /*6590*/  @!P1 IMAD R149, R149, R153, R12 ;  /* 0x0000009995959224 */ /* 0x000fe200078e020c */
[----:B------:R-:W-:Y:S04]  /*65a0*/  BSSY B1, `(.L_x_283) ;  /* 0x0000006000017945 */ /* 0x000fe80003800000 */
[----:B------:R0:W-:Y:S01]  /*65b0*/  @!P1 STG.E.U8 desc[UR36][R4.64+0xf9], R149 ;  /* 0x0000f99504009986 */ /* 0x0001e2000c101124 */
[----:B------:R-:W-:Y:S05]  /*65c0*/  @P5 BRA `(.L_x_284) ;  /* 0x00000000000c5947 */ /* 0x000fea0003800000 */
[----:B--2---:R-:W1:Y:S02]  /*65d0*/  LDG.E.U8 R155, desc[UR36][R10.64+0xf8] ;  /* 0x0000f8240a9b7981 */ /* 0x004e64000c1e1100 */
[----:B-1----:R-:W-:-:S05]  /*65e0*/  PRMT R3, R155, 0x8880, RZ ;  /* 0x000088809b037816 */ /* 0x002fca00000000ff */
[----:B------:R-:W-:-:S07]  /*65f0*/  IMAD R12, R3, R154, RZ ;  /* 0x0000009a030c7224 */ /* 0x000fce00078e02ff */
.L_x_284:
[----:B------:R-:W-:Y:S05]  /*6600*/  BSYNC B1 ;  /* 0x0000000000017941 */ /* 0x000fea0003800000 */
.L_x_283:
[----:B-1----:R-:W-:Y:S01]  /*6610*/  @!P5 IMAD R3, R150, R153, R12 ;  /* 0x000000999603d224 */ /* 0x002fe200078e020c */
[----:B------:R-:W-:Y:S01]  /*6620*/  ISETP.LT.OR P0, PT, R0, 0xfa, !P0 ;  /* 0x000000fa0000780c */ /* 0x000fe20004701670 */
[----:B------:R-:W-:Y:S03]  /*6630*/  BSSY B1, `(.L_x_285) ;  /* 0x0000006000017945 */ /* 0x000fe60003800000 */
[----:B------:R1:W-:Y:S09]  /*6640*/  @!P5 STG.E.U8 desc[UR36][R6.64+0xf8], R3 ;  /* 0x0000f8030600d986 */ /* 0x0003f2000c101124 */
[----:B------:R-:W-:Y:S05]  /*6650*/  @P0 BRA `(.L_x_286) ;  /* 0x00000000000c0947 */ /* 0x000fea0003800000 */
[----:B--2---:R-:W1:Y:S02]  /*6660*/  LDG.E.U8 R155, desc[UR36][R10.64+0xf9] ;  /* 0x0000f9240a9b7981 */ /* 0x004e64000c1e1100 */
[----:B-1----:R-:W-:-:S05]  /*6670*/  PRMT R3, R155, 0x8880, RZ ;  /* 0x000088809b037816 */ /* 0x002fca00000000ff */
[----:B------:R-:W-:-:S07]  /*6680*/  IMAD R12, R3, R154, RZ ;  /* 0x0000009a030c7224 */ /* 0x000fce00078e02ff */
.L_x_286:
[----:B------:R-:W-:Y:S05]  /*6690*/  BSYNC B1 ;  /* 0x0000000000017941 */ /* 0x000fea0003800000 */
.L_x_285:
[----:B------:R-:W-:Y:S01]  /*66a0*/  IMAD R151, R151, R153, R12 ;  /* 0x0000009997977224 */ /* 0x000fe200078e020c */
[----:B------:R-:W-:Y:S06]  /*66b0*/  @P0 BRA `(.L_x_287) ;  /* 0x0000001800100947 */ /* 0x000fec0003800000 */
[----:B------:R0:W-:Y:S01]  /*66c0*/  STG.E.U8 desc[UR36][R6.64+0xf9], R151 ;  /* 0x0000f99706007986 */ /* 0x0001e2000c101124 */
[----:B------:R-:W-:Y:S05]  /*66d0*/  BRA `(.L_x_287) ;  /* 0x0000001800087947 */ /* 0x000fea0003800000 */
.L_x_30:
[C---:B------:R-:W-:Y:S02]  /*66e0*/  ISETP.GE.AND P1, PT, R160.reuse, 0x1, PT ;  /* 0x00000001a000780c */ /* 0x040fe40003f26270 */
[----:B------:R-:W-:Y:S02]  /*66f0*/  ISETP.GE.AND P0, PT, R160, 0x9, PT ;  /* 0x00000009a000780c */ /* 0x000fe40003f06270 */
[C---:B------:R-:W-:Y:S02]  /*6700*/  ISETP.LT.OR P4, PT, R0.reuse, 0x1, !P1 ;  /* 0x000000010000780c */ /* 0x040fe40004f81670 */
[C---:B------:R-:W-:Y:S02]  /*6710*/  ISETP.LT.OR P3, PT, R0.reuse, 0x2, !P1 ;  /* 0x000000020000780c */ /* 0x040fe40004f61670 */
[C---:B------:R-:W-:Y:S02]  /*6720*/  ISETP.LT.OR P2, PT, R0.reuse, 0x1, !P0 ;  /* 0x000000010000780c */ /* 0x040fe40004741670 */
[----:B------:R-:W-:-:S07]  /*6730*/  ISETP.LT.OR P5, PT, R0, 0x2, !P0 ;  /* 0x000000020000780c */ /* 0x000fce00047a1670 */
[-C--:B------:R-:W-:Y:S02]  /*6740*/  @!P4 IMAD R3, R24, R153.reuse, RZ ;  /* 0x000000991803c224 */ /* 0x080fe400078e02ff */
[-C--:B------:R-:W-:Y:S02]  /*6750*/  @!P3 IMAD R25, R25, R153.reuse, RZ ;  /* 0x000000991919b224 */ /* 0x080fe400078e02ff */
[-C--:B------:R-:W-:Y:S01]  /*6760*/  @!P2 IMAD R9, R26, R153.reuse, RZ ;  /* 0x000000991a09a224 */ /* 0x080fe200078e02ff */
[----:B------:R0:W-:Y:S01]  /*6770*/  @!P4 STG.E.U8 desc[UR36][R4.64], R3 ;  /* 0x000000030400c986 */ /* 0x0001e2000c101124 */
[C---:B------:R-:W-:Y:S01]  /*6780*/  ISETP.LT.OR P4, PT, R0.reuse, 0x9, !P1 ;  /* 0x000000090000780c */ /* 0x040fe20004f81670 */
[----:B------:R-:W-:Y:S02]  /*6790*/  @!P5 IMAD R27, R27, R153, RZ ;  /* 0x000000991b1bd224 */ /* 0x000fe400078e02ff */
[----:B------:R-:W-:Y:S01]  /*67a0*/  @!P3 STG.E.U8 desc[UR36][R4.64+0x1], R25 ;  /* 0x000001190400b986 */ /* 0x000fe2000c101124 */
[----:B------:R-:W-:-:S03]  /*67b0*/  ISETP.LT.OR P3, PT, R0, 0xa, !P1 ;  /* 0x0000000a0000780c */ /* 0x000fc60004f61670 */
[----:B------:R1:W-:Y:S01]  /*67c0*/  @!P2 STG.E.U8 desc[UR36][R6.64], R9 ;  /* 0x000000090600a986 */ /* 0x0003e2000c101124 */
[----:B------:R-:W-:-:S03]  /*67d0*/  ISETP.LT.OR P2, PT, R0, 0x9, !P0 ;  /* 0x000000090000780c */ /* 0x000fc60004741670 */
[----:B------:R-:W-:Y:S01]  /*67e0*/  @!P5 STG.E.U8 desc[UR36][R6.64+0x1], R27 ;  /* 0x0000011b0600d986 */ /* 0x000fe2000c101124 */
[----:B------:R-:W-:Y:S01]  /*67f0*/  ISETP.LT.OR P5, PT, R0, 0xa, !P0 ;  /* 0x0000000a0000780c */ /* 0x000fe200047a1670 */
[----:B------:R-:W-:-:S04]  /*6800*/  @!P4 IMAD R11, R28, R153, RZ ;  /* 0x000000991c0bc224 */ /* 0x000fc800078e02ff */
[-C--:B------:R-:W-:Y:S01]  /*6810*/  @!P3 IMAD R29, R29, R153.reuse, RZ ;  /* 0x000000991d1db224 */ /* 0x080fe200078e02ff */
[----:B------:R-:W-:Y:S01]  /*6820*/  @!P4 STG.E.U8 desc[UR36][R4.64+0x8], R11 ;  /* 0x0000080b0400c986 */ /* 0x000fe2000c101124 */
[----:B------:R-:W-:Y:S02]  /*6830*/  ISETP.LT.OR P4, PT, R0, 0x11, !P1 ;  /* 0x000000110000780c */ /* 0x000fe40004f81670 */
[-C--:B0-----:R-:W-:Y:S01]  /*6840*/  @!P2 IMAD R3, R30, R153.reuse, RZ ;  /* 0x000000991e03a224 */ /* 0x081fe200078e02ff */
[----:B------:R-:W-:Y:S01]  /*6850*/  @!P3 STG.E.U8 desc[UR36][R4.64+0x9], R29 ;  /* 0x0000091d0400b986 */ /* 0x000fe2000c101124 */
[C---:B------:R-:W-:Y:S02]  /*6860*/  ISETP.LT.OR P3, PT, R0.reuse, 0x12, !P1 ;  /* 0x000000120000780c */ /* 0x040fe40004f61670 */
[----:B------:R-:W-:Y:S01]  /*6870*/  @!P5 IMAD R31, R31, R153, RZ ;  /* 0x000000991f1fd224 */ /* 0x000fe200078e02ff */
[----:B------:R0:W-:Y:S01]  /*6880*/  @!P2 STG.E.U8 desc[UR36][R6.64+0x8], R3 ;  /* 0x000008030600a986 */ /* 0x0001e2000c101124 */
[----:B------:R-:W-:-:S03]  /*6890*/  ISETP.LT.OR P2, PT, R0, 0x11, !P0 ;  /* 0x000000110000780c */ /* 0x000fc60004741670 */
[----:B------:R-:W-:Y:S01]  /*68a0*/  @!P5 STG.E.U8 desc[UR36][R6.64+0x9], R31 ;  /* 0x0000091f0600d986 */ /* 0x000fe2000c101124 */
[----:B------:R-:W-:Y:S01]  /*68b0*/  ISETP.LT.OR P5, PT, R0, 0x12, !P0 ;  /* 0x000000120000780c */ /* 0x000fe200047a1670 */
[----:B-1----:R-:W-:-:S04]  /*68c0*/  @!P4 IMAD R9, R32, R153, RZ ;  /* 0x000000992009c224 */ /* 0x002fc800078e02ff */
        /* <DEDUP_REMOVED lines=301> */
[----:B------:R1:W-:Y:S01]  /*7ba0*/  @!P4 STG.E.U8 desc[UR36][R4.64+0xd8], R11 ;  /* 0x0000d80b0400c986 */ /* 0x0003e2000c101124 */
        /* <DEDUP_REMOVED lines=13> */
[-C--:B-1----:R-:W-:Y:S01]  /*7c80*/  @!P2 IMAD R11, R138, R153.reuse, RZ ;  /* 0x000000998a0ba224 */ /* 0x082fe200078e02ff */
[----:B------:R-:W-:Y:S01]  /*7c90*/  @!P3 STG.E.U8 desc[UR36][R4.64+0xe1], R137 ;  /* 0x0000e1890400b986 */ /* 0x000fe2000c101124 */
[C---:B------:R-:W-:Y:S02]  /*7ca0*/  ISETP.LT.OR P3, PT, R0.reuse, 0xea, !P1 ;  /* 0x000000ea0000780c */ /* 0x040fe40004f61670 */
[----:B------:R-:W-:Y:S01]  /*7cb0*/  @!P5 IMAD R139, R139, R153, RZ ;  /* 0x000000998b8bd224 */ /* 0x000fe200078e02ff */
[----:B------:R1:W-:Y:S01]  /*7cc0*/  @!P2 STG.E.U8 desc[UR36][R6.64+0xe0], R11 ;  /* 0x0000e00b0600a986 */ /* 0x0003e2000c101124 */
[----:B------:R-:W-:-:S03]  /*7cd0*/  ISETP.LT.OR P2, PT, R0, 0xe9, !P0 ;  /* 0x000000e90000780c */ /* 0x000fc60004741670 */
[----:B------:R-:W-:Y:S01]  /*7ce0*/  @!P5 STG.E.U8 desc[UR36][R6.64+0xe1], R139 ;  /* 0x0000e18b0600d986 */ /* 0x000fe2000c101124 */
[----:B------:R-:W-:Y:S01]  /*7cf0*/  ISETP.LT.OR P5, PT, R0, 0xea, !P0 ;  /* 0x000000ea0000780c */ /* 0x000fe200047a1670 */
[----:B0-----:R-:W-:-:S04]  /*7d00*/  @!P4 IMAD R3, R140, R153, RZ ;  /* 0x000000998c03c224 */ /* 0x001fc800078e02ff */
[-C--:B------:R-:W-:Y:S01]  /*7d10*/  @!P3 IMAD R141, R141, R153.reuse, RZ ;  /* 0x000000998d8db224 */ /* 0x080fe200078e02ff */
[----:B------:R0:W-:Y:S01]  /*7d20*/  @!P4 STG.E.U8 desc[UR36][R4.64+0xe8], R3 ;  /* 0x0000e8030400c986 */ /* 0x0001e2000c101124 */
[----:B------:R-:W-:Y:S02]  /*7d30*/  ISETP.LT.OR P4, PT, R0, 0xf2, !P1 ;  /* 0x000000f20000780c */ /* 0x000fe40004f81670 */
[-C--:B---3--:R-:W-:Y:S01]  /*7d40*/  @!P2 IMAD R9, R142, R153.reuse, RZ ;  /* 0x000000998e09a224 */ /* 0x088fe200078e02ff */
[----:B------:R-:W-:Y:S01]  /*7d50*/  @!P3 STG.E.U8 desc[UR36][R4.64+0xe9], R141 ;  /* 0x0000e98d0400b986 */ /* 0x000fe2000c101124 */
[C---:B------:R-:W-:Y:S02]  /*7d60*/  ISETP.LT.OR P3, PT, R0.reuse, 0xf1, !P1 ;  /* 0x000000f10000780c */ /* 0x040fe40004f61670 */
[----:B------:R-:W-:Y:S01]  /*7d70*/  @!P5 IMAD R143, R143, R153, RZ ;  /* 0x000000998f8fd224 */ /* 0x000fe200078e02ff */
[----:B------:R-:W-:Y:S01]  /*7d80*/  @!P2 STG.E.U8 desc[UR36][R6.64+0xe8], R9 ;  /* 0x0000e8090600a986 */ /* 0x000fe2000c101124 */
[----:B------:R-:W-:-:S03]  /*7d90*/  ISETP.LT.OR P2, PT, R0, 0xf1, !P0 ;  /* 0x000000f10000780c */ /* 0x000fc60004741670 */
[----:B------:R-:W-:Y:S01]  /*7da0*/  @!P5 STG.E.U8 desc[UR36][R6.64+0xe9], R143 ;  /* 0x0000e98f0600d986 */ /* 0x000fe2000c101124 */
[----:B------:R-:W-:Y:S01]  /*7db0*/  ISETP.LT.OR P5, PT, R0, 0xf9, !P0 ;  /* 0x000000f90000780c */ /* 0x000fe200047a1670 */
[----:B------:R-:W-:-:S04]  /*7dc0*/  @!P4 IMAD R145, R145, R153, RZ ;  /* 0x000000999191c224 */ /* 0x000fc800078e02ff */
[-C--:B-1----:R-:W-:Y:S01]  /*7dd0*/  @!P3 IMAD R11, R144, R153.reuse, RZ ;  /* 0x00000099900bb224 */ /* 0x082fe200078e02ff */
[----:B------:R-:W-:Y:S01]  /*7de0*/  @!P4 STG.E.U8 desc[UR36][R4.64+0xf1], R145 ;  /* 0x0000f1910400c986 */ /* 0x000fe2000c101124 */
[C---:B------:R-:W-:Y:S02]  /*7df0*/  ISETP.LT.OR P4, PT, R0.reuse, 0xf2, !P0 ;  /* 0x000000f20000780c */ /* 0x040fe40004781670 */
[C---:B------:R-:W-:Y:S01]  /*7e00*/  ISETP.LT.OR P0, PT, R0.reuse, 0xfa, !P0 ;  /* 0x000000fa0000780c */ /* 0x040fe20004701670 */
[----:B------:R1:W-:Y:S01]  /*7e10*/  @!P3 STG.E.U8 desc[UR36][R4.64+0xf0], R11 ;  /* 0x0000f00b0400b986 */ /* 0x0003e2000c101124 */
[----:B------:R-:W-:Y:S01]  /*7e20*/  ISETP.LT.OR P3, PT, R0, 0xf9, !P1 ;  /* 0x000000f90000780c */ /* 0x000fe20004f61670 */
[----:B0-----:R-:W-:Y:S01]  /*7e30*/  @!P2 IMAD R3, R146, R153, RZ ;  /* 0x000000999203a224 */ /* 0x001fe200078e02ff */
[----:B------:R-:W-:-:S04]  /*7e40*/  ISETP.LT.OR P1, PT, R0, 0xfa, !P1 ;  /* 0x000000fa0000780c */ /* 0x000fc80004f21670 */
[----:B------:R0:W-:Y:S03]  /*7e50*/  @!P2 STG.E.U8 desc[UR36][R6.64+0xf0], R3 ;  /* 0x0000f0030600a986 */ /* 0x0001e6000c101124 */
[-C--:B------:R-:W-:Y:S02]  /*7e60*/  @!P4 IMAD R147, R147, R153.reuse, RZ ;  /* 0x000000999393c224 */ /* 0x080fe400078e02ff */
[-C--:B-1----:R-:W-:Y:S02]  /*7e70*/  @!P5 IMAD R11, R150, R153.reuse, RZ ;  /* 0x00000099960bd224 */ /* 0x082fe400078e02ff */
[-C--:B------:R-:W-:Y:S01]  /*7e80*/  @!P3 IMAD R9, R148, R153.reuse, RZ ;  /* 0x000000999409b224 */ /* 0x080fe200078e02ff */
[----:B------:R0:W-:Y:S01]  /*7e90*/  @!P4 STG.E.U8 desc[UR36][R6.64+0xf1], R147 ;  /* 0x0000f1930600c986 */ /* 0x0001e2000c101124 */
[-C--:B------:R-:W-:Y:S02]  /*7ea0*/  @!P1 IMAD R149, R149, R153.reuse, RZ ;  /* 0x0000009995959224 */ /* 0x080fe400078e02ff */
[----:B------:R-:W-:Y:S01]  /*7eb0*/  @!P0 IMAD R151, R151, R153, RZ ;  /* 0x0000009997978224 */ /* 0x000fe200078e02ff */
[----:B------:R0:W-:Y:S04]  /*7ec0*/  @!P3 STG.E.U8 desc[UR36][R4.64+0xf8], R9 ;  /* 0x0000f8090400b986 */ /* 0x0001e8000c101124 */
[----:B------:R0:W-:Y:S04]  /*7ed0*/  @!P1 STG.E.U8 desc[UR36][R4.64+0xf9], R149 ;  /* 0x0000f99504009986 */ /* 0x0001e8000c101124 */
[----:B------:R0:W-:Y:S04]  /*7ee0*/  @!P5 STG.E.U8 desc[UR36][R6.64+0xf8], R11 ;  /* 0x0000f80b0600d986 */ /* 0x0001e8000c101124 */
[----:B------:R0:W-:Y:S02]  /*7ef0*/  @!P0 STG.E.U8 desc[UR36][R6.64+0xf9], R151 ;  /* 0x0000f99706008986 */ /* 0x0001e4000c101124 */
.L_x_287:
[----:B------:R-:W-:Y:S05]  /*7f00*/  BSYNC B0 ;  /* 0x0000000000007941 */ /* 0x000fea0003800000 */
.L_x_29:
[----:B------:R-:W-:Y:S01]  /*7f10*/  ULDC UR4, c[0x0][0xc] ;  /* 0x0000030000047ab9 */ /* 0x000fe20000000800 */
[----:B------:R-:W-:Y:S01]  /*7f20*/  ULDC UR5, c[0x0][0x10] ;  /* 0x0000040000057ab9 */ /* 0x000fe20000000800 */
[----:B01----:R-:W0:Y:S01]  /*7f30*/  LDC R3, c[0x0][0x14] ;  /* 0x00000500ff037b82 */ /* 0x003e220000000800 */
[----:B------:R-:W-:Y:S01]  /*7f40*/  UIMAD.WIDE.U32 UR4, UR4, UR5, URZ ;  /* 0x00000005040472a5 */ /* 0x000fe2000f8e003f */
[----:B------:R-:W-:Y:S01]  /*7f50*/  PRMT R0, RZ, 0x7610, R0 ;  /* 0x00007610ff007816 */ /* 0x000fe20000000000 */
[----:B------:R-:W-:Y:S02]  /*7f60*/  IMAD.MOV.U32 R23, RZ, RZ, -0x1 ;  /* 0xffffffffff177424 */ /* 0x000fe400078e00ff */
[----:B------:R-:W-:Y:S02]  /*7f70*/  IMAD.MOV.U32 R22, RZ, RZ, -0x1 ;  /* 0xffffffffff167424 */ /* 0x000fe400078e00ff */
[----:B0-----:R-:W-:-:S04]  /*7f80*/  IMAD.WIDE.U32 R16, R3, UR4, R16 ;  /* 0x0000000403107c25 */ /* 0x001fc8000f8e0010 */
[----:B------:R-:W-:Y:S01]  /*7f90*/  IMAD R3, R3, UR5, RZ ;  /* 0x0000000503037c24 */ /* 0x000fe2000f8e02ff */
[----:B------:R-:W-:Y:S02]  /*7fa0*/  ULDC.64 UR4, c[0x0][0x650] ;  /* 0x0001940000047ab9 */ /* 0x000fe40000000a00 */
[----:B------:R-:W-:Y:S01]  /*7fb0*/  ISETP.GE.U32.AND P0, PT, R16, UR4, PT ;  /* 0x0000000410007c0c */ /* 0x000fe2000bf06070 */
[----:B------:R-:W-:-:S05]  /*7fc0*/  IMAD.IADD R17, R17, 0x1, R3 ;  /* 0x0000000111117824 */ /* 0x000fca00078e0203 */
[----:B------:R-:W-:-:S13]  /*7fd0*/  ISETP.GE.U32.AND.EX P0, PT, R17, UR5, PT, P0 ;  /* 0x0000000511007c0c */ /* 0x000fda000bf06100 */
[----:B------:R-:W-:Y:S05]  /*7fe0*/  @P0 BRA `(.L_x_288) ;  /* 0x0000000400640947 */ /* 0x000fea0003800000 */
[----:B------:R-:W0:Y:S01]  /*7ff0*/  S2R R12, SR_CTAID.X ;  /* 0x00000000000c7919 */ /* 0x000e220000002500 */
[----:B------:R-:W1:Y:S01]  /*8000*/  LDC.64 R10, c[0x0][0x628] ;  /* 0x00018a00ff0a7b82 */ /* 0x000e620000000a00 */
[----:B------:R-:W-:Y:S01]  /*8010*/  ULDC UR4, c[0x0][0x150] ;  /* 0x0000540000047ab9 */ /* 0x000fe20000000800 */
[----:B------:R-:W-:Y:S01]  /*8020*/  IMAD.MOV.U32 R8, RZ, RZ, R16 ;  /* 0x000000ffff087224 */ /* 0x000fe200078e0010 */
[----:B------:R-:W0:Y:S01]  /*8030*/  S2R R23, SR_CTAID.Y ;  /* 0x0000000000177919 */ /* 0x000e220000002600 */
[----:B------:R-:W-:-:S04]  /*8040*/  IMAD.MOV.U32 R9, RZ, RZ, R17 ;  /* 0x000000ffff097224 */ /* 0x000fc800078e0011 */
[----:B------:R-:W2:Y:S08]  /*8050*/  LDC R21, c[0x0][0x144] ;  /* 0x00005100ff157b82 */ /* 0x000eb00000000800 */
[----:B------:R-:W2:Y:S08]  /*8060*/  LDC R0, c[0x0][0x630] ;  /* 0x00018c00ff007b82 */ /* 0x000eb00000000800 */
[----:B------:R-:W2:Y:S01]  /*8070*/  LDC.64 R14, c[0x0][0x620] ;  /* 0x00018800ff0e7b82 */ /* 0x000ea20000000a00 */
[----:B-1----:R-:W-:-:S04]  /*8080*/  ISETP.NE.U32.AND P0, PT, R10, RZ, PT ;  /* 0x000000ff0a00720c */ /* 0x002fc80003f05070 */
[----:B------:R-:W-:Y:S02]  /*8090*/  ISETP.NE.AND.EX P0, PT, R11, RZ, PT, P0 ;  /* 0x000000ff0b00720c */ /* 0x000fe40003f05300 */
[----:B0-----:R-:W-:-:S05]  /*80a0*/  I2FP.F32.U32 R3, R12 ;  /* 0x0000000c00037245 */ /* 0x001fca0000201000 */
[----:B------:R-:W-:-:S04]  /*80b0*/  FMUL R3, R3, UR4 ;  /* 0x0000000403037c20 */ /* 0x000fc80008400000 */
[----:B------:R0:W1:Y:S02]  /*80c0*/  F2I.U32.TRUNC.NTZ R20, R3 ;  /* 0x0000000300147305 */ /* 0x000064000020f000 */
[----:B------:R-:W-:Y:S05]  /*80d0*/  @!P0 BRA `(.L_x_289) ;  /* 0x0000000000288947 */ /* 0x000fea0003800000 */
[----:B0-----:R-:W0:Y:S02]  /*80e0*/  LDC R3, c[0x0][0x634] ;  /* 0x00018d00ff037b82 */ /* 0x001e240000000800 */
[----:B0-----:R-:W-:-:S05]  /*80f0*/  IADD3 R3, P0, R16, R3, RZ ;  /* 0x0000000310037210 */ /* 0x001fca0007f1e0ff */
[----:B------:R-:W-:-:S04]  /*8100*/  IMAD.X R13, RZ, RZ, R17, P0 ;  /* 0x000000ffff0d7224 */ /* 0x000fc800000e0611 */
[----:B---3--:R-:W-:-:S04]  /*8110*/  IMAD.WIDE.U32 R4, R13, R10, RZ ;  /* 0x0000000a0d047225 */ /* 0x008fc800078e00ff */
[----:B----4-:R-:W-:-:S04]  /*8120*/  IMAD.WIDE.U32 R6, P0, R3, R11, R4 ;  /* 0x0000000b03067225 */ /* 0x010fc80007800004 */
[----:B------:R-:W-:-:S04]  /*8130*/  IMAD.WIDE.U32 R4, R3, R10, RZ ;  /* 0x0000000a03047225 */ /* 0x000fc800078e00ff */
[----:B------:R-:W-:Y:S01]  /*8140*/  IMAD.X R9, RZ, RZ, RZ, P0 ;  /* 0x000000ffff097224 */ /* 0x000fe200000e06ff */
[----:B------:R-:W-:Y:S01]  /*8150*/  IADD3 RZ, P0, R5, R6, RZ ;  /* 0x0000000605ff7210 */ /* 0x000fe20007f1e0ff */
[----:B------:R-:W-:-:S04]  /*8160*/  IMAD.MOV.U32 R8, RZ, RZ, R7 ;  /* 0x000000ffff087224 */ /* 0x000fc800078e0007 */
[----:B------:R-:W-:-:S08]  /*8170*/  IMAD.WIDE.U32.X R8, R13, R11, R8, P0 ;  /* 0x0000000b0d087225 */ /* 0x000fd000000e0408 */
.L_x_289:
[----:B----4-:R-:W4:Y:S01]  /*8180*/  LDC.64 R26, c[0x0][0x640] ;  /* 0x00019000ff1a7b82 */ /* 0x010f220000000a00 */
[-CC-:B--2---:R-:W-:Y:S01]  /*8190*/  SHF.R.U64 R22, R8, R0.reuse, R9.reuse ;  /* 0x0000000008167219 */ /* 0x184fe20000001209 */
[----:B-1----:R-:W-:Y:S01]  /*81a0*/  IMAD.MOV R20, RZ, RZ, -R20 ;  /* 0x000000ffff147224 */ /* 0x002fe200078e0a14 */
[----:B------:R-:W-:Y:S01]  /*81b0*/  SHF.R.U32.HI R0, RZ, R0, R9 ;  /* 0x00000000ff007219 */ /* 0x000fe20000011609 */
[----:B------:R-:W-:Y:S01]  /*81c0*/  ULDC UR4, c[0x0][0x154] ;  /* 0x0000550000047ab9 */ /* 0x000fe20000000800 */
[----:B0-----:R-:W-:Y:S01]  /*81d0*/  IADD3 R3, P0, RZ, -R22, RZ ;  /* 0x80000016ff037210 */ /* 0x001fe20007f1e0ff */
[----:B------:R-:W-:Y:S02]  /*81e0*/  IMAD R21, R21, R20, R12 ;  /* 0x0000001415157224 */ /* 0x000fe400078e020c */
[----:B------:R-:W0:Y:S01]  /*81f0*/  LDC R6, c[0x0][0x618] ;  /* 0x00018600ff067b82 */ /* 0x000e220000000800 */
[----:B------:R-:W-:Y:S02]  /*8200*/  IMAD.MOV.U32 R7, RZ, RZ, 0x1 ;  /* 0x00000001ff077424 */ /* 0x000fe400078e00ff */
[----:B---3--:R-:W-:-:S04]  /*8210*/  IMAD.X R5, RZ, RZ, ~R0, P0 ;  /* 0x000000ffff057224 */ /* 0x008fc800000e0e00 */
[-C--:B------:R-:W-:Y:S01]  /*8220*/  IMAD R0, R5, R14.reuse, RZ ;  /* 0x0000000e05007224 */ /* 0x080fe200078e02ff */
[----:B------:R-:W1:Y:S01]  /*8230*/  LDC R8, c[0x0][0x608] ;  /* 0x00018200ff087b82 */ /* 0x000e620000000800 */
[----:B------:R-:W-:-:S04]  /*8240*/  IMAD.WIDE.U32 R4, R3, R14, R16 ;  /* 0x0000000e03047225 */ /* 0x000fc800078e0010 */
[----:B------:R-:W-:Y:S01]  /*8250*/  IMAD R3, R3, R15, R0 ;  /* 0x0000000f03037224 */ /* 0x000fe200078e0200 */
[----:B------:R-:W-:Y:S02]  /*8260*/  I2FP.F32.U32 R0, R23 ;  /* 0x0000001700007245 */ /* 0x000fe40000201000 */
[----:B------:R-:W2:Y:S01]  /*8270*/  LDC R24, c[0x0][0x658] ;  /* 0x00019600ff187b82 */ /* 0x000ea20000000800 */
[----:B------:R-:W-:Y:S01]  /*8280*/  IMAD.IADD R3, R5, 0x1, R3 ;  /* 0x0000000105037824 */ /* 0x000fe200078e0203 */
[----:B----4-:R-:W-:Y:S01]  /*8290*/  ISETP.NE.U32.AND P0, PT, R26, RZ, PT ;  /* 0x000000ff1a00720c */ /* 0x010fe20003f05070 */
[----:B------:R-:W-:Y:S01]  /*82a0*/  FMUL R0, R0, UR4 ;  /* 0x0000000400007c20 */ /* 0x000fe20008400000 */
[----:B------:R-:W-:Y:S02]  /*82b0*/  IMAD.MOV.U32 R5, RZ, RZ, -0x1 ;  /* 0xffffffffff057424 */ /* 0x000fe400078e00ff */
[----:B------:R-:W-:Y:S01]  /*82c0*/  ISETP.NE.AND.EX P0, PT, R27, RZ, PT, P0 ;  /* 0x000000ff1b00720c */ /* 0x000fe20003f05300 */
[----:B------:R3:W4:Y:S01]  /*82d0*/  F2I.U32.TRUNC.NTZ R13, R0 ;  /* 0x00000000000d7305 */ /* 0x000722000020f000 */
[----:B------:R-:W3:Y:S01]  /*82e0*/  LDC R20, c[0x0][0x148] ;  /* 0x00005200ff147b82 */ /* 0x000ee20000000800 */
[----:B0-----:R-:W-:-:S02]  /*82f0*/  SHF.R.U64 R12, R4, R6, R3 ;  /* 0x00000006040c7219 */ /* 0x001fc40000001203 */
[----:B------:R-:W-:-:S05]  /*8300*/  SHF.R.U32.HI R3, RZ, R6, R3 ;  /* 0x00000006ff037219 */ /* 0x000fca0000011603 */
[----:B------:R-:W0:Y:S01]  /*8310*/  LDC R15, c[0x0][0x600] ;  /* 0x00018000ff0f7b82 */ /* 0x000e220000000800 */
[-CC-:B-1----:R-:W-:Y:S02]  /*8320*/  SHF.R.U64 R10, R12, R8.reuse, R3.reuse ;  /* 0x000000080c0a7219 */ /* 0x182fe40000001203 */
[----:B------:R-:W-:-:S05]  /*8330*/  SHF.R.U32.HI R3, RZ, R8, R3 ;  /* 0x00000008ff037219 */ /* 0x000fca0000011603 */
[----:B------:R-:W1:Y:S01]  /*8340*/  LDC R28, c[0x0][0x648] ;  /* 0x00019200ff1c7b82 */ /* 0x000e620000000800 */
[-C--:B--2---:R-:W-:Y:S02]  /*8350*/  SHF.L.U32 R4, R5, R24.reuse, RZ ;  /* 0x0000001805047219 */ /* 0x084fe400000006ff */
[--C-:B------:R-:W-:Y:S02]  /*8360*/  SHF.R.U64 R14, R10, R24, R3.reuse ;  /* 0x000000180a0e7219 */ /* 0x100fe40000001203 */
[----:B------:R-:W-:Y:S02]  /*8370*/  LOP3.LUT R25, RZ, R4, RZ, 0x33, !PT ;  /* 0x00000004ff197212 */ /* 0x000fe400078e33ff */
[-C--:B------:R-:W-:Y:S01]  /*8380*/  SHF.R.U32.HI R5, RZ, R24.reuse, R3 ;  /* 0x00000018ff057219 */ /* 0x080fe20000011603 */
[----:B------:R-:W2:Y:S01]  /*8390*/  LDC R29, c[0x0][0x638] ;  /* 0x00018e00ff1d7b82 */ /* 0x000ea20000000800 */
[----:B------:R-:W-:Y:S01]  /*83a0*/  SHF.L.U32 R152, R7, R24, RZ ;  /* 0x0000001807987219 */ /* 0x000fe200000006ff */
[----:B------:R-:W-:-:S06]  /*83b0*/  IMAD.MOV.U32 R4, RZ, RZ, R14 ;  /* 0x000000ffff047224 */ /* 0x000fcc00078e000e */
[----:B------:R-:W0:Y:S01]  /*83c0*/  LDC R30, c[0x0][0x610] ;  /* 0x00018400ff1e7b82 */ /* 0x000e220000000800 */
[----:B----4-:R-:W-:Y:S05]  /*83d0*/  @!P0 BRA `(.L_x_290) ;  /* 0x0000000000288947 */ /* 0x010fea0003800000 */
[----:B------:R-:W4:Y:S02]  /*83e0*/  LDC R3, c[0x0][0x64c] ;  /* 0x00019300ff037b82 */ /* 0x000f240000000800 */
[----:B----4-:R-:W-:-:S05]  /*83f0*/  IADD3 R3, P0, R14, R3, RZ ;  /* 0x000000030e037210 */ /* 0x010fca0007f1e0ff */
        /* <DEDUP_REMOVED lines=8> */
.L_x_290:
[----:B------:R-:W-:Y:S01]  /*8480*/  ISETP.NE.AND P0, PT, R2, 0x1, PT ;  /* 0x000000010200780c */ /* 0x000fe20003f05270 */
[----:B0-----:R-:W-:Y:S01]  /*8490*/  VIADD R7, R15, 0xffffffff ;  /* 0xffffffff0f077836 */ /* 0x001fe20000000000 */
[----:B-1-3--:R-:W-:Y:S01]  /*84a0*/  SHF.R.U64 R0, R4, R28, R5 ;  /* 0x0000001c04007219 */ /* 0x00afe20000001205 */
[----:B------:R-:W-:Y:S01]  /*84b0*/  IMAD.MOV R13, RZ, RZ, -R13 ;  /* 0x000000ffff0d7224 */ /* 0x000fe200078e0a0d */
[----:B------:R-:W-:Y:S01]  /*84c0*/  LOP3.LUT R5, R10, R25, RZ, 0xc0, !PT ;  /* 0x000000190a057212 */ /* 0x000fe200078ec0ff */
[----:B------:R-:W-:Y:S02]  /*84d0*/  IMAD.MOV.U32 R4, RZ, RZ, 0x1 ;  /* 0x00000001ff047424 */ /* 0x000fe400078e00ff */
[----:B------:R-:W-:Y:S02]  /*84e0*/  IMAD.MOV R3, RZ, RZ, -R0 ;  /* 0x000000ffff037224 */ /* 0x000fe400078e0a00 */
[----:B------:R-:W-:Y:S01]  /*84f0*/  IMAD R152, R152, R0, R5 ;  /* 0x0000000098987224 */ /* 0x000fe200078e0205 */
[----:B------:R-:W-:Y:S01]  /*8500*/  LOP3.LUT R5, R12, R7, RZ, 0xc0, !PT ;  /* 0x000000070c057212 */ /* 0x000fe200078ec0ff */
[----:B--2---:R-:W-:-:S02]  /*8510*/  IMAD R0, R3, R29, R14 ;  /* 0x0000001d03007224 */ /* 0x004fc400078e020e */
[----:B------:R-:W-:Y:S02]  /*8520*/  @P0 IMAD R21, R20, R13, R23 ;  /* 0x0000000d14150224 */ /* 0x000fe400078e0217 */
[----:B------:R-:W-:Y:S01]  /*8530*/  IMAD R3, R0, R15, R5 ;  /* 0x0000000f00037224 */ /* 0x000fe200078e0205 */
[----:B------:R-:W-:Y:S01]  /*8540*/  PRMT R0, R4, 0x7610, R0 ;  /* 0x0000761004007816 */ /* 0x000fe20000000000 */
[----:B------:R-:W-:-:S05]  /*8550*/  IMAD R152, R152, R30, R21 ;  /* 0x0000001e98987224 */ /* 0x000fca00078e0215 */
[----:B------:R-:W-:Y:S02]  /*8560*/  SEL R23, R3, R152, !P0 ;  /* 0x0000009803177207 */ /* 0x000fe40004000000 */
[----:B------:R-:W-:-:S07]  /*8570*/  SEL R152, R152, R3, !P0 ;  /* 0x0000000398987207 */ /* 0x000fce0004000000 */
.L_x_288:
[----:B------:R-:W-:-:S13]  /*8580*/  LOP3.LUT P0, RZ, R0, 0xff, RZ, 0xc0, !PT ;  /* 0x000000ff00ff7812 */ /* 0x000fda000780c0ff */
[----:B------:R-:W-:Y:S05]  /*8590*/  @P0 BRA `(.L_x_291) ;  /* 0xffffff8800e00947 */ /* 0x000fea000383ffff */
[----:B------:R-:W-:Y:S05]  /*85a0*/  EXIT ;  /* 0x000000000000794d */ /* 0x000fea0003800000 */
.L_x_4:
[----:B0-----:R-:W-:Y:S01]  /*85b0*/  ULDC.64 UR4, c[0x0][0x650] ;  /* 0x0001940000047ab9 */ /* 0x001fe20000000a00 */
        /* <DEDUP_REMOVED lines=25> */
.L_x_293:
[--C-:B------:R-:W-:Y:S01]  /*8750*/  SHF.R.U64 R12, R10, R14, R11.reuse ;  /* 0x0000000e0a0c7219 */ /* 0x100fe2000000120b */
[----:B------:R-:W0:Y:S01]  /*8760*/  LDC R22, c[0x0][0x618] ;  /* 0x00018600ff167b82 */ /* 0x000e220000000800 */
[----:B------:R-:W-:Y:S01]  /*8770*/  I2FP.F32.U32 R6, R4 ;  /* 0x0000000400067245 */ /* 0x000fe20000201000 */
[----:B------:R-:W-:Y:S01]  /*8780*/  ULDC UR4, c[0x0][0x150] ;  /* 0x0000540000047ab9 */ /* 0x000fe20000000800 */
[----:B------:R-:W-:Y:S02]  /*8790*/  SHF.R.U32.HI R5, RZ, R14, R11 ;  /* 0x0000000eff057219 */ /* 0x000fe4000001160b */
[----:B------:R-:W-:Y:S01]  /*87a0*/  IADD3 R9, P0, RZ, -R12, RZ ;  /* 0x8000000cff097210 */ /* 0x000fe20007f1e0ff */
[----:B------:R-:W-:Y:S01]  /*87b0*/  FMUL R11, R6, UR4 ;  /* 0x00000004060b7c20 */ /* 0x000fe20008400000 */
[----:B------:R-:W-:Y:S01]  /*87c0*/  ULDC UR4, c[0x0][0x154] ;  /* 0x0000550000047ab9 */ /* 0x000fe20000000800 */
[----:B------:R-:W1:Y:S02]  /*87d0*/  LDC.64 R24, c[0x0][0x640] ;  /* 0x00019000ff187b82 */ /* 0x000e640000000a00 */
[----:B------:R-:W-:-:S02]  /*87e0*/  IMAD.X R5, RZ, RZ, ~R5, P0 ;  /* 0x000000ffff057224 */ /* 0x000fc400000e0e05 */
[----:B------:R-:W2:Y:S01]  /*87f0*/  F2I.U32.TRUNC.NTZ R11, R11 ;  /* 0x0000000b000b7305 */ /* 0x000ea2000020f000 */
[----:B------:R-:W-:-:S03]  /*8800*/  IMAD.WIDE.U32 R6, R9, R20, R16 ;  /* 0x0000001409067225 */ /* 0x000fc600078e0010 */
[----:B------:R-:W3:Y:S01]  /*8810*/  LDC R13, c[0x0][0x144] ;  /* 0x00005100ff0d7b82 */ /* 0x000ee20000000800 */
[----:B------:R-:W-:-:S04]  /*8820*/  IMAD R8, R5, R20, RZ ;  /* 0x0000001405087224 */ /* 0x000fc800078e02ff */
[----:B------:R-:W-:Y:S02]  /*8830*/  IMAD R5, R9, R21, R8 ;  /* 0x0000001509057224 */ /* 0x000fe400078e0208 */
[----:B------:R-:W-:Y:S01]  /*8840*/  IMAD.MOV.U32 R8, RZ, RZ, -0x1 ;  /* 0xffffffffff087424 */ /* 0x000fe200078e00ff */
[----:B------:R-:W4:Y:S01]  /*8850*/  LDC R14, c[0x0][0x608] ;  /* 0x00018200ff0e7b82 */ /* 0x000f220000000800 */
[----:B------:R-:W-:Y:S01]  /*8860*/  IMAD.IADD R5, R7, 0x1, R5 ;  /* 0x0000000107057824 */ /* 0x000fe200078e0205 */
[----:B------:R-:W-:-:S04]  /*8870*/  I2FP.F32.U32 R7, R3 ;  /* 0x0000000300077245 */ /* 0x000fc80000201000 */
[-C--:B0-----:R-:W-:Y:S01]  /*8880*/  SHF.R.U64 R10, R6, R22.reuse, R5 ;  /* 0x00000016060a7219 */ /* 0x081fe20000001205 */
[----:B--2---:R-:W-:Y:S01]  /*8890*/  IMAD.MOV R6, RZ, RZ, -R11 ;  /* 0x000000ffff067224 */ /* 0x004fe200078e0a0b */
[----:B------:R-:W0:Y:S01]  /*88a0*/  LDC R9, c[0x0][0x658] ;  /* 0x00019600ff097b82 */ /* 0x000e220000000800 */
[----:B-1----:R-:W-:Y:S01]  /*88b0*/  ISETP.NE.U32.AND P0, PT, R24, RZ, PT ;  /* 0x000000ff1800720c */ /* 0x002fe20003f05070 */
[----:B------:R-:W-:Y:S01]  /*88c0*/  FMUL R7, R7, UR4 ;  /* 0x0000000407077c20 */ /* 0x000fe20008400000 */
[----:B------:R-:W-:Y:S02]  /*88d0*/  SHF.R.U32.HI R5, RZ, R22, R5 ;  /* 0x00000016ff057219 */ /* 0x000fe40000011605 */
[----:B------:R-:W-:-:S03]  /*88e0*/  ISETP.NE.AND.EX P0, PT, R25, RZ, PT, P0 ;  /* 0x000000ff1900720c */ /* 0x000fc60003f05300 */
[----:B------:R-:W1:Y:S01]  /*88f0*/  LDC R20, c[0x0][0x148] ;  /* 0x00005200ff147b82 */ /* 0x000e620000000800 */
[----:B---3--:R-:W-:Y:S02]  /*8900*/  IMAD R23, R13, R6, R4 ;  /* 0x000000060d177224 */ /* 0x008fe400078e0204 */
[----:B------:R-:W-:-:S05]  /*8910*/  IMAD.MOV.U32 R6, RZ, RZ, 0x1 ;  /* 0x00000001ff067424 */ /* 0x000fca00078e00ff */
[----:B------:R-:W2:Y:S01]  /*8920*/  LDC R21, c[0x0][0x600] ;  /* 0x00018000ff157b82 */ /* 0x000ea20000000800 */
[-CC-:B----4-:R-:W-:Y:S02]  /*8930*/  SHF.R.U64 R13, R10, R14.reuse, R5.reuse ;  /* 0x0000000e0a0d7219 */ /* 0x190fe40000001205 */
[----:B------:R-:W-:Y:S02]  /*8940*/  SHF.R.U32.HI R4, RZ, R14, R5 ;  /* 0x0000000eff047219 */ /* 0x000fe40000011605 */
[----:B------:R3:W4:Y:S03]  /*8950*/  F2I.U32.TRUNC.NTZ R14, R7 ;  /* 0x00000007000e7305 */ /* 0x000726000020f000 */
[----:B------:R-:W1:Y:S01]  /*8960*/  LDC R26, c[0x0][0x648] ;  /* 0x00019200ff1a7b82 */ /* 0x000e620000000800 */
[-C--:B0-----:R-:W-:Y:S02]  /*8970*/  SHF.R.U64 R15, R13, R9.reuse, R4 ;  /* 0x000000090d0f7219 */ /* 0x081fe40000001204 */
[----:B------:R-:W-:-:S02]  /*8980*/  SHF.L.U32 R8, R8, R9, RZ ;  /* 0x0000000908087219 */ /* 0x000fc400000006ff */
[-C--:B------:R-:W-:Y:S01]  /*8990*/  SHF.R.U32.HI R5, RZ, R9.reuse, R4 ;  /* 0x00000009ff057219 */ /* 0x080fe20000011604 */
[----:B------:R-:W-:Y:S01]  /*89a0*/  IMAD.MOV.U32 R4, RZ, RZ, R15 ;  /* 0x000000ffff047224 */ /* 0x000fe200078e000f */
[----:B------:R-:W-:Y:S01]  /*89b0*/  SHF.L.U32 R22, R6, R9, RZ ;  /* 0x0000000906167219 */ /* 0x000fe200000006ff */
[----:B------:R-:W0:Y:S01]  /*89c0*/  LDC R27, c[0x0][0x638] ;  /* 0x00018e00ff1b7b82 */ /* 0x000e220000000800 */
[----:B------:R-:W-:-:S07]  /*89d0*/  LOP3.LUT R28, RZ, R8, RZ, 0x33, !PT ;  /* 0x00000008ff1c7212 */ /* 0x000fce00078e33ff */
        /* <DEDUP_REMOVED lines=12> */
.L_x_294:
[----:B------:R-:W-:Y:S01]  /*8aa0*/  ISETP.NE.AND P0, PT, R2, 0x1, PT ;  /* 0x000000010200780c */ /* 0x000fe20003f05270 */
[----:B--2---:R-:W-:Y:S01]  /*8ab0*/  VIADD R7, R21, 0xffffffff ;  /* 0xffffffff15077836 */ /* 0x004fe20000000000 */
[----:B-1----:R-:W-:Y:S01]  /*8ac0*/  SHF.R.U64 R5, R4, R26, R5 ;  /* 0x0000001a04057219 */ /* 0x002fe20000001205 */
[----:B------:R-:W-:Y:S01]  /*8ad0*/  IMAD.MOV R14, RZ, RZ, -R14 ;  /* 0x000000ffff0e7224 */ /* 0x000fe200078e0a0e */
[----:B------:R-:W-:Y:S01]  /*8ae0*/  LOP3.LUT R4, R13, R28, RZ, 0xc0, !PT ;  /* 0x0000001c0d047212 */ /* 0x000fe200078ec0ff */
[----:B------:R-:W-:Y:S01]  /*8af0*/  IMAD.MOV.U32 R8, RZ, RZ, R12 ;  /* 0x000000ffff087224 */ /* 0x000fe200078e000c */
[----:B------:R-:W-:Y:S01]  /*8b00*/  LOP3.LUT R10, R10, R7, RZ, 0xc0, !PT ;  /* 0x000000070a0a7212 */ /* 0x000fe200078ec0ff */
[----:B------:R-:W-:Y:S02]  /*8b10*/  IMAD.MOV R6, RZ, RZ, -R5 ;  /* 0x000000ffff067224 */ /* 0x000fe400078e0a05 */
[----:B------:R-:W-:-:S04]  /*8b20*/  IMAD R4, R22, R5, R4 ;  /* 0x0000000516047224 */ /* 0x000fc800078e0204 */
[----:B------:R-:W-:Y:S02]  /*8b30*/  @P0 IMAD R23, R20, R14, R3 ;  /* 0x0000000e14170224 */ /* 0x000fe400078e0203 */
[----:B0-----:R-:W-:Y:S02]  /*8b40*/  IMAD R3, R6, R27, R15 ;  /* 0x0000001b06037224 */ /* 0x001fe400078e020f */
[----:B------:R-:W-:Y:S02]  /*8b50*/  IMAD R7, R4, R29, R23 ;  /* 0x0000001d04077224 */ /* 0x000fe400078e0217 */
[----:B------:R-:W-:Y:S02]  /*8b60*/  IMAD R4, R3, R21, R10 ;  /* 0x0000001503047224 */ /* 0x000fe400078e020a */
[----:B------:R-:W-:-:S03]  /*8b70*/  IMAD.MOV.U32 R6, RZ, RZ, 0x1 ;  /* 0x00000001ff067424 */ /* 0x000fc600078e00ff */
[----:B------:R-:W-:Y:S02]  /*8b80*/  SEL R9, R4, R7, !P0 ;  /* 0x0000000704097207 */ /* 0x000fe40004000000 */
[----:B------:R-:W-:-:S07]  /*8b90*/  SEL R7, R7, R4, !P0 ;  /* 0x0000000407077207 */ /* 0x000fce0004000000 */
.L_x_292:
[----:B------:R-:W-:-:S08]  /*8ba0*/  NOP ;  /* 0x0000000000007918 */ /* 0x000fd00000000000 */
[----:B------:R-:W0:-:S00]  /*8bb0*/  USETMAXREG.DEALLOC.CTAPOOL 0x28 ;  /* 0x00000028000079c8 */ /* 0x000e0000080e0500 */
[----:B0-----:R-:W-:-:S13]  /*8bc0*/  ISETP.NE.AND P0, PT, R0, RZ, PT ;  /* 0x000000ff0000720c */ /* 0x001fda0003f05270 */
[----:B------:R-:W-:Y:S05]  /*8bd0*/  @P0 EXIT ;  /* 0x000000000000094d */ /* 0x000fea0003800000 */
[----:B------:R-:W-:Y:S01]  /*8be0*/  LOP3.LUT P0, RZ, R6, 0xff, RZ, 0xc0, !PT ;  /* 0x000000ff06ff7812 */ /* 0x000fe2000780c0ff */
[----:B------:R-:W-:Y:S02]  /*8bf0*/  IMAD.MOV.U32 R0, RZ, RZ, 0x1 ;  /* 0x00000001ff007424 */ /* 0x000fe400078e00ff */
[----:B------:R-:W-:-:S10]  /*8c00*/  IMAD.MOV.U32 R12, RZ, RZ, RZ ;  /* 0x000000ffff0c7224 */ /* 0x000fd400078e00ff */
[----:B------:R-:W-:Y:S05]  /*8c10*/  @!P0 BRA `(.L_x_295) ;  /* 0x0000000c00308947 */ /* 0x000fea0003800000 */
[----:B------:R-:W0:Y:S01]  /*8c20*/  LDC R0, c[0x0][0x28c] ;  /* 0x0000a300ff007b82 */ /* 0x000e220000000800 */
[----:B------:R-:W-:Y:S01]  /*8c30*/  ULDC UR5, c[0x0][0x600] ;  /* 0x0001800000057ab9 */ /* 0x000fe20000000800 */
[----:B------:R-:W-:Y:S01]  /*8c40*/  ULDC UR4, c[0x0][0xc] ;  /* 0x0000030000047ab9 */ /* 0x000fe20000000800 */
[----:B------:R-:W-:Y:S01]  /*8c50*/  UIADD3 UR16, UR5, -0x1, URZ ;  /* 0xffffffff05107890 */ /* 0x000fe2000fffe03f */
[C---:B------:R-:W-:Y:S01]  /*8c60*/  LOP3.LUT P2, RZ, R18.reuse, 0x7f, RZ, 0xc0, !PT ;  /* 0x0000007f12ff7812 */ /* 0x040fe2000784c0ff */
[----:B------:R-:W-:Y:S01]  /*8c70*/  ULDC UR6, c[0x0][0x658] ;  /* 0x0001960000067ab9 */ /* 0x000fe20000000800 */
[----:B------:R-:W-:Y:S01]  /*8c80*/  ULDC UR5, c[0x0][0x10] ;  /* 0x0000040000057ab9 */ /* 0x000fe20000000800 */
[----:B------:R-:W-:Y:S01]  /*8c90*/  UMOV UR7, 0xffffffff ;  /* 0xffffffff00077882 */ /* 0x000fe20000000000 */
[----:B------:R-:W-:Y:S01]  /*8ca0*/  UMOV UR8, 0x1 ;  /* 0x0000000100087882 */ /* 0x000fe20000000000 */
[----:B------:R-:W-:Y:S01]  /*8cb0*/  UIMAD.WIDE.U32 UR4, UR4, UR5, URZ ;  /* 0x00000005040472a5 */ /* 0x000fe2000f8e003f */
[----:B------:R-:W-:Y:S01]  /*8cc0*/  LOP3.LUT P0, RZ, R18, 0x1f, RZ, 0xc0, !PT ;  /* 0x0000001f12ff7812 */ /* 0x000fe2000780c0ff */
[----:B------:R-:W-:Y:S01]  /*8cd0*/  USHF.L.U32 UR7, UR7, UR6, URZ ;  /* 0x0000000607077299 */ /* 0x000fe2000800063f */
[----:B------:R-:W-:Y:S01]  /*8ce0*/  BSSY B0, `(.L_x_295) ;  /* 0x00000bf000007945 */ /* 0x000fe20003800000 */
[----:B------:R-:W-:Y:S01]  /*8cf0*/  USHF.L.U32 UR18, UR8, UR6, URZ ;  /* 0x0000000608127299 */ /* 0x000fe2000800063f */
[----:B------:R-:W-:Y:S01]  /*8d00*/  IMAD.MOV.U32 R13, RZ, RZ, 0x1 ;  /* 0x00000001ff0d7424 */ /* 0x000fe200078e00ff */
[----:B------:R-:W-:Y:S01]  /*8d10*/  LOP3.LUT R11, R19, 0x2, RZ, 0xfc, !PT ;  /* 0x00000002130b7812 */ /* 0x000fe200078efcff */
[----:B------:R-:W-:Y:S01]  /*8d20*/  ULDC UR6, c[0x0][0x14] ;  /* 0x0000050000067ab9 */ /* 0x000fe20000000800 */
[----:B------:R-:W-:Y:S01]  /*8d30*/  PLOP3.LUT P0, PT, P0, P2, PT, 0x8a, 0x0 ;  /* 0x000000000000781c */ /* 0x000fe20000705172 */
[----:B------:R-:W-:Y:S01]  /*8d40*/  UIMAD.WIDE.U32 UR20, UR4, UR6, URZ ;  /* 0x00000006041472a5 */ /* 0x000fe2000f8e003f */
[----:B------:R-:W-:Y:S01]  /*8d50*/  IMAD.MOV.U32 R12, RZ, RZ, RZ ;  /* 0x000000ffff0c7224 */ /* 0x000fe200078e00ff */
[----:B------:R-:W-:-:S02]  /*8d60*/  UIMAD UR13, UR5, UR6, URZ ;  /* 0x00000006050d72a4 */ /* 0x000fc4000f8e023f */
[----:B------:R-:W-:Y:S01]  /*8d70*/  ULOP3.LUT UR17, URZ, UR7, URZ, 0x33, !UPT ;  /* 0x000000073f117292 */ /* 0x000fe2000f8e333f */
[----:B0-----:R-:W-:Y:S01]  /*8d80*/  VIADD R0, R0, 0x1f ;  /* 0x0000001f00007836 */ /* 0x001fe20000000000 */
[----:B------:R-:W-:Y:S01]  /*8d90*/  UIADD3 UR13, UR21, UR13, URZ ;  /* 0x0000000d150d7290 */ /* 0x000fe2000fffe03f */
[----:B------:R-:W-:-:S03]  /*8da0*/  ULDC.64 UR22, c[0x0][0x198] ;  /* 0x0000660000167ab9 */ /* 0x000fc60000000a00 */
[----:B------:R-:W-:-:S04]  /*8db0*/  SHF.R.S32.HI R3, RZ, 0x1f, R0 ;  /* 0x0000001fff037819 */ /* 0x000fc80000011400 */
[----:B------:R-:W-:Y:S01]  /*8dc0*/  LEA.HI R3, R3, R0, RZ, 0x5 ;  /* 0x0000000003037211 */ /* 0x000fe200078f28ff */
[----:B------:R-:W-:-:S03]  /*8dd0*/  IMAD.MOV.U32 R0, RZ, RZ, 0x1 ;  /* 0x00000001ff007424 */ /* 0x000fc600078e00ff */
[----:B------:R-:W-:-:S05]  /*8de0*/  SHF.R.S32.HI R3, RZ, 0x5, R3 ;  /* 0x00000005ff037819 */ /* 0x000fca0000011403 */
[----:B------:R-:W-:-:S07]  /*8df0*/  VIADD R10, R3, 0x1 ;  /* 0x00000001030a7836 */ /* 0x000fce0000000000 */
.L_x_307:
[----:B------:R-:W-:-:S03]  /*8e00*/  UMOV UR4, 0xffffffff ;  /* 0xffffffff00047882 */ /* 0x000fc60000000000 */
[----:B------:R-:W-:Y:S05]  /*8e10*/  BRA.DIV UR4, `(.L_x_296) ;  /* 0x0000001604907947 */ /* 0x000fea000b800000 */
[----:B------:R-:W-:-:S13]  /*8e20*/  ELECT P6, URZ, PT ;  /* 0x00000000003f782f */ /* 0x000fda00038c0000 */
.L_x_332:
[----:B------:R-:W0:Y:S01]  /*8e30*/  LDC R4, c[0x0][0x28c] ;  /* 0x0000a300ff047b82 */ /* 0x000e220000000800 */
[----:B------:R-:W-:Y:S01]  /*8e40*/  BSSY B1, `(.L_x_297) ;  /* 0x0000037000017945 */ /* 0x000fe20003800000 */
[----:B0-----:R-:W-:-:S13]  /*8e50*/  ISETP.LT.OR P6, PT, R4, 0x1, !P6 ;  /* 0x000000010400780c */ /* 0x001fda00077c1670 */
[----:B------:R-:W-:Y:S05]  /*8e60*/  @P6 BRA `(.L_x_298) ;  /* 0x0000000000d06947 */ /* 0x000fea0003800000 */
[----:B------:R-:W-:Y:S02]  /*8e70*/  IMAD.SHL.U32 R15, R9, 0x100, RZ ;  /* 0x00000100090f7824 */ /* 0x000fe400078e00ff */
[----:B------:R-:W-:Y:S02]  /*8e80*/  IMAD.SHL.U32 R18, R7, 0x80, RZ ;  /* 0x0000008007127824 */ /* 0x000fe400078e00ff */
[----:B------:R-:W-:Y:S02]  /*8e90*/  IMAD.MOV.U32 R20, RZ, RZ, RZ ;  /* 0x000000ffff147224 */ /* 0x000fe400078e00ff */
[----:B------:R-:W-:Y:S02]  /*8ea0*/  IMAD.MOV.U32 R4, RZ, RZ, R10 ;  /* 0x000000ffff047224 */ /* 0x000fe400078e000a */
[----:B------:R-:W-:Y:S02]  /*8eb0*/  IMAD.MOV.U32 R5, RZ, RZ, R0 ;  /* 0x000000ffff057224 */ /* 0x000fe400078e0000 */
[----:B------:R-:W-:-:S07]  /*8ec0*/  IMAD.MOV.U32 R6, RZ, RZ, R12 ;  /* 0x000000ffff067224 */ /* 0x000fce00078e000c */
.L_x_302:
[----:B------:R-:W0:Y:S01]  /*8ed0*/  S2R R14, SR_CgaCtaId ;  /* 0x00000000000e7919 */ /* 0x000e220000008800 */
[----:B------:R-:W-:Y:S01]  /*8ee0*/  MOV R7, 0x400 ;  /* 0x0000040000077802 */ /* 0x000fe20000000f00 */
[----:B------:R-:W1:Y:S03]  /*8ef0*/  @!P2 LDC R9, c[0x0][0x500] ;  /* 0x00014000ff09ab82 */ /* 0x000e660000000800 */
[----:B0-----:R-:W-:Y:S02]  /*8f00*/  LEA R21, R14, R7, 0x18 ;  /* 0x000000070e157211 */ /* 0x001fe400078ec0ff */
[----:B------:R-:W-:-:S03]  /*8f10*/  SHF.L.U32 R7, R5, 0x1f, RZ ;  /* 0x0000001f05077819 */ /* 0x000fc600000006ff */
[----:B------:R-:W-:-:S04]  /*8f20*/  IMAD R14, R6, 0x8, R21 ;  /* 0x00000008060e7824 */ /* 0x000fc800078e0215 */
[----:B------:R-:W0:Y:S02]  /*8f30*/  SYNCS.PHASECHK.TRANS64.TRYWAIT P1, [R14+URZ+0x90], R7 ;  /* 0x000090070e0075a7 */ /* 0x000e24000802017f */
[----:B01----:R-:W-:Y:S05]  /*8f40*/  @!P1 BRA `(.L_x_299) ;  /* 0x0000001400649947 */ /* 0x003fea0003800000 */
.L_x_333:
[----:B0-----:R-:W-:Y:S01]  /*8f50*/  PRMT R7, R11, 0x9910, RZ ;  /* 0x000099100b077816 */ /* 0x001fe200000000ff */
[----:B------:R0:W-:Y:S03]  /*8f60*/  @!P2 SYNCS.ARRIVE.TRANS64 RZ, [R14+URZ], R9 ;  /* 0x000000090effa9a7 */ /* 0x0001e6000800003f */
[----:B------:R-:W-:-:S13]  /*8f70*/  ISETP.NE.AND P1, PT, R7, 0x2, PT ;  /* 0x000000020700780c */ /* 0x000fda0003f25270 */
[----:B0-----:R-:W-:Y:S05]  /*8f80*/  @P1 BRA `(.L_x_300) ;  /* 0x0000000000041947 */ /* 0x001fea0003800000 */
[----:B------:R-:W-:Y:S01]  /*8f90*/  BPT.TRAP 0x1 ;  /* 0x000000040000795c */ /* 0x000fe20000300000 */
.L_x_300:
[----:B------:R-:W-:Y:S05]  /*8fa0*/  @P0 BRA `(.L_x_301) ;  /* 0x0000000000040947 */ /* 0x000fea0003800000 */
[----:B------:R-:W-:Y:S01]  /*8fb0*/  BPT.TRAP 0x1 ;  /* 0x000000040000795c */ /* 0x000fe20000300000 */
.L_x_301:
[--C-:B------:R-:W-:Y:S01]  /*8fc0*/  IMAD R7, R6, 0x1000, R21.reuse ;  /* 0x0000100006077824 */ /* 0x100fe200078e0215 */
[----:B------:R-:W-:Y:S01]  /*8fd0*/  R2UR UR9, R14 ;  /* 0x000000000e0972ca */ /* 0x000fe200000e0000 */
[----:B------:R-:W-:Y:S01]  /*8fe0*/  IMAD R21, R6, 0x2000, R21 ;  /* 0x0000200006157824 */ /* 0x000fe200078e0215 */
[----:B------:R-:W-:Y:S01]  /*8ff0*/  UIADD3 UR4, UP0, UR22, 0xf0, URZ ;  /* 0x000000f016047890 */ /* 0x000fe2000ff1e03f */
[----:B------:R-:W-:Y:S01]  /*9000*/  VIADD R4, R4, 0xffffffff ;  /* 0xffffffff04047836 */ /* 0x000fe20000000000 */
[----:B------:R-:W-:Y:S01]  /*9010*/  R2UR UR5, R7 ;  /* 0x00000000070572ca */ /* 0x000fe200000e0000 */
[----:B------:R-:W-:Y:S01]  /*9020*/  UIADD3 UR24, UP1, UR22, 0x1f0, URZ ;  /* 0x000001f016187890 */ /* 0x000fe2000ff3e03f */
[----:B------:R-:W-:Y:S01]  /*9030*/  R2UR UR8, R21 ;  /* 0x00000000150872ca */ /* 0x000fe200000e0000 */
[----:B------:R-:W-:Y:S01]  /*9040*/  VIADD R6, R6, 0x1 ;  /* 0x0000000106067836 */ /* 0x000fe20000000000 */
[----:B------:R-:W-:Y:S01]  /*9050*/  R2UR UR11, R18 ;  /* 0x00000000120b72ca */ /* 0x000fe200000e0000 */
[----:B------:R-:W-:Y:S01]  /*9060*/  UIADD3.X UR25, URZ, UR23, URZ, UP1, !UPT ;  /* 0x000000173f197290 */ /* 0x000fe20008ffe43f */
[----:B------:R-:W-:Y:S01]  /*9070*/  R2UR UR10, R20 ;  /* 0x00000000140a72ca */ /* 0x000fe200000e0000 */
[----:B------:R-:W-:Y:S01]  /*9080*/  UMOV UR6, 0x0 ;  /* 0x0000000000067882 */ /* 0x000fe20000000000 */
[----:B------:R-:W-:Y:S01]  /*9090*/  R2UR UR12, R8 ;  /* 0x00000000080c72ca */ /* 0x000fe200000e0000 */
[----:B------:R-:W-:Y:S01]  /*90a0*/  UMOV UR7, 0x10000000 ;  /* 0x1000000000077882 */ /* 0x000fe20000000000 */
[----:B------:R-:W-:Y:S01]  /*90b0*/  R2UR UR19, R15 ;  /* 0x000000000f1372ca */ /* 0x000fe200000e0000 */
[----:B------:R-:W-:Y:S01]  /*90c0*/  VIADD R20, R20, 0x20 ;  /* 0x0000002014147836 */ /* 0x000fe20000000000 */
[----:B------:R-:W-:Y:S01]  /*90d0*/  ISETP.GT.AND P3, PT, R4, 0x1, PT ;  /* 0x000000010400780c */ /* 0x000fe20003f64270 */
[----:B------:R-:W-:Y:S01]  /*90e0*/  UIADD3 UR14, UR5, 0x200, URZ ;  /* 0x00000200050e7890 */ /* 0x000fe2000fffe03f */
[----:B------:R-:W-:Y:S01]  /*90f0*/  ISETP.NE.AND P1, PT, R6, 0x12, PT ;  /* 0x000000120600780c */ /* 0x000fe20003f25270 */
[----:B------:R-:W-:-:S02]  /*9100*/  UIADD3.X UR5, URZ, UR23, URZ, UP0, !UPT ;  /* 0x000000173f057290 */ /* 0x000fc400087fe43f */
[----:B------:R-:W-:Y:S01]  /*9110*/  UIADD3 UR15, UR8, 0x12200, URZ ;  /* 0x00012200080f7890 */ /* 0x000fe2000fffe03f */
[----:B------:R-:W-:Y:S02]  /*9120*/  SEL R14, RZ, 0x1, P1 ;  /* 0x00000001ff0e7807 */ /* 0x000fe40000800000 */
[----:B------:R-:W-:Y:S01]  /*9130*/  UMOV UR8, UR14 ;  /* 0x0000000e00087c82 */ /* 0x000fe20008000000 */
[----:B------:R-:W-:Y:S02]  /*9140*/  SEL R6, R6, RZ, P1 ;  /* 0x000000ff06067207 */ /* 0x000fe40000800000 */
[----:B------:R-:W-:Y:S01]  /*9150*/  LOP3.LUT R5, R5, R14, RZ, 0x3c, !PT ;  /* 0x0000000e05057212 */ /* 0x000fe200078e3cff */
[----:B------:R0:W-:Y:S02]  /*9160*/  UTMALDG.3D [UR8], [UR4], desc[UR6] ;  /* 0x00000608040075b4 */ /* 0x0001e40008011000 */
[----:B0-----:R-:W-:Y:S01]  /*9170*/  UMOV UR8, UR15 ;  /* 0x0000000f00087c82 */ /* 0x001fe20008000000 */
[----:B------:R-:W-:-:S02]  /*9180*/  UMOV UR11, UR19 ;  /* 0x00000013000b7c82 */ /* 0x000fc40008000000 */
[----:B------:R0:W-:Y:S02]  /*9190*/  UTMALDG.3D [UR8], [UR24], desc[UR6] ;  /* 0x00000608180075b4 */ /* 0x0001e40008011000 */
[----:B0-----:R-:W-:Y:S05]  /*91a0*/  @P3 BRA `(.L_x_302) ;  /* 0xfffffffc00483947 */ /* 0x001fea000383ffff */
.L_x_298:
[----:B------:R-:W-:Y:S05]  /*91b0*/  BSYNC B1 ;  /* 0x0000000000017941 */ /* 0x000fea0003800000 */
.L_x_297:
[----:B------:R-:W-:Y:S01]  /*91c0*/  LOP3.LUT P3, RZ, R13, 0xff, RZ, 0xc0, !PT ;  /* 0x000000ff0dff7812 */ /* 0x000fe2000786c0ff */
[----:B------:R-:W-:Y:S01]  /*91d0*/  IMAD.IADD R12, R3, 0x1, R12 ;  /* 0x00000001030c7824 */ /* 0x000fe200078e020c */
[----:B------:R-:W-:Y:S01]  /*91e0*/  IADD3 R16, P4, R16, UR20, RZ ;  /* 0x0000001410107c10 */ /* 0x000fe2000ff9e0ff */
[----:B------:R-:W-:Y:S01]  /*91f0*/  ULDC.64 UR4, c[0x0][0x650] ;  /* 0x0001940000047ab9 */ /* 0x000fe20000000a00 */
[----:B------:R-:W-:Y:S01]  /*9200*/  BSSY B1, `(.L_x_303) ;  /* 0x000006a000017945 */ /* 0x000fe20003800000 */
[----:B------:R-:W-:Y:S01]  /*9210*/  IMAD.MOV.U32 R9, RZ, RZ, -0x1 ;  /* 0xffffffffff097424 */ /* 0x000fe200078e00ff */
[----:B------:R-:W-:Y:S01]  /*9220*/  ISETP.GT.U32.AND P1, PT, R12, 0x11, PT ;  /* 0x000000110c00780c */ /* 0x000fe20003f24070 */
[----:B------:R-:W-:Y:S01]  /*9230*/  IMAD.MOV.U32 R8, RZ, RZ, -0x1 ;  /* 0xffffffffff087424 */ /* 0x000fe200078e00ff */
[----:B------:R-:W-:Y:S02]  /*9240*/  IADD3.X R17, R17, UR13, RZ, P4, !PT ;  /* 0x0000000d11117c10 */ /* 0x000fe4000a7fe4ff */
[----:B------:R-:W-:-:S02]  /*9250*/  ISETP.LT.U32.AND P1, PT, R3, 0x12, P1 ;  /* 0x000000120300780c */ /* 0x000fc40000f21070 */
[----:B------:R-:W-:Y:S01]  /*9260*/  PRMT R13, RZ, 0x7610, R13 ;  /* 0x00007610ff0d7816 */ /* 0x000fe2000000000d */
[----:B------:R-:W0:Y:S01]  /*9270*/  @P3 S2R R5, SR_CgaCtaId ;  /* 0x0000000000053919 */ /* 0x000e220000008800 */
[----:B------:R-:W-:-:S04]  /*9280*/  @P3 MOV R4, 0x400 ;  /* 0x0000040000043802 */ /* 0x000fc80000000f00 */
[----:B0-----:R-:W-:Y:S01]  /*9290*/  @P3 LEA R6, R5, R4, 0x18 ;  /* 0x0000000405063211 */ /* 0x001fe200078ec0ff */
[----:B------:R-:W-:-:S03]  /*92a0*/  IMAD.WIDE.U32 R4, R12, 0x38e38e39, RZ ;  /* 0x38e38e390c047825 */ /* 0x000fc600078e00ff */
[----:B------:R0:W-:Y:S01]  /*92b0*/  @P3 SYNCS.ARRIVE.TRANS64.A1T0 RZ, [R6+URZ+0x138], RZ ;  /* 0x000138ff06ff39a7 */ /* 0x0001e2000810003f */
[----:B------:R-:W-:Y:S02]  /*92c0*/  ISETP.GE.U32.AND P3, PT, R3, 0x12, PT ;  /* 0x000000120300780c */ /* 0x000fe40003f66070 */
[----:B------:R-:W-:Y:S02]  /*92d0*/  SHF.R.U32.HI R7, RZ, 0x2, R5 ;  /* 0x00000002ff077819 */ /* 0x000fe40000011605 */
[----:B------:R-:W-:Y:S02]  /*92e0*/  SEL R5, RZ, 0x1, !P1 ;  /* 0x00000001ff057807 */ /* 0x000fe40004800000 */
[----:B------:R-:W-:Y:S01]  /*92f0*/  ISETP.GE.U32.AND P1, PT, R16, UR4, PT ;  /* 0x0000000410007c0c */ /* 0x000fe2000bf26070 */
[----:B------:R-:W-:Y:S01]  /*9300*/  IMAD R12, R7, -0x12, R12 ;  /* 0xffffffee070c7824 */ /* 0x000fe200078e020c */
[----:B------:R-:W-:Y:S02]  /*9310*/  LOP3.LUT R0, R0, R5, RZ, 0x3c, !PT ;  /* 0x0000000500007212 */ /* 0x000fe400078e3cff */
[----:B------:R-:W-:-:S02]  /*9320*/  ISETP.GE.U32.AND.EX P1, PT, R17, UR5, PT, P1 ;  /* 0x0000000511007c0c */ /* 0x000fc4000bf26110 */
[----:B------:R-:W-:Y:S02]  /*9330*/  PRMT R4, RZ, 0x7610, R4 ;  /* 0x00007610ff047816 */ /* 0x000fe40000000004 */
[----:B------:R-:W-:Y:S01]  /*9340*/  @P3 LOP3.LUT R0, R0, 0x1, R7, 0x78, !PT ;  /* 0x0000000100003812 */ /* 0x000fe200078e7807 */
[----:B------:R-:W-:-:S08]  /*9350*/  IMAD.MOV.U32 R7, RZ, RZ, -0x1 ;  /* 0xffffffffff077424 */ /* 0x000fd000078e00ff */
[----:B0-----:R-:W-:Y:S05]  /*9360*/  @P1 BRA `(.L_x_304) ;  /* 0x00000004004c1947 */ /* 0x001fea0003800000 */
[----:B------:R-:W-:Y:S01]  /*9370*/  ULDC.64 UR4, c[0x0][0x628] ;  /* 0x00018a0000047ab9 */ /* 0x000fe20000000a00 */
[----:B------:R-:W0:Y:S01]  /*9380*/  S2R R15, SR_CTAID.X ;  /* 0x00000000000f7919 */ /* 0x000e220000002500 */
[----:B------:R-:W-:Y:S01]  /*9390*/  ISETP.NE.U32.AND P1, PT, RZ, UR4, PT ;  /* 0x00000004ff007c0c */ /* 0x000fe2000bf25070 */
[----:B------:R-:W-:Y:S01]  /*93a0*/  ULDC UR7, c[0x0][0x630] ;  /* 0x00018c0000077ab9 */ /* 0x000fe20000000800 */
[----:B------:R-:W-:Y:S01]  /*93b0*/  IMAD.MOV.U32 R4, RZ, RZ, R16 ;  /* 0x000000ffff047224 */ /* 0x000fe200078e0010 */
[----:B------:R-:W1:Y:S01]  /*93c0*/  S2R R14, SR_CTAID.Y ;  /* 0x00000000000e7919 */ /* 0x000e620000002600 */
[----:B------:R-:W-:Y:S01]  /*93d0*/  ISETP.NE.AND.EX P1, PT, RZ, UR5, PT, P1 ;  /* 0x00000005ff007c0c */ /* 0x000fe2000bf25310 */
[----:B------:R-:W-:-:S12]  /*93e0*/  IMAD.MOV.U32 R5, RZ, RZ, R17 ;  /* 0x000000ffff057224 */ /* 0x000fd800078e0011 */
[----:B------:R-:W-:Y:S05]  /*93f0*/  @!P1 BRA `(.L_x_305) ;  /* 0x0000000000289947 */ /* 0x000fea0003800000 */
[----:B------:R-:W-:Y:S02]  /*9400*/  ULDC UR6, c[0x0][0x634] ;  /* 0x00018d0000067ab9 */ /* 0x000fe40000000800 */
[----:B------:R-:W-:-:S05]  /*9410*/  IADD3 R9, P1, R16, UR6, RZ ;  /* 0x0000000610097c10 */ /* 0x000fca000ff3e0ff */
[----:B------:R-:W-:-:S04]  /*9420*/  IMAD.X R21, RZ, RZ, R17, P1 ;  /* 0x000000ffff157224 */ /* 0x000fc800008e0611 */
[----:B------:R-:W-:-:S04]  /*9430*/  IMAD.WIDE.U32 R6, R21, UR4, RZ ;  /* 0x0000000415067c25 */ /* 0x000fc8000f8e00ff */
[----:B------:R-:W-:-:S04]  /*9440*/  IMAD.WIDE.U32 R6, P1, R9, UR5, R6 ;  /* 0x0000000509067c25 */ /* 0x000fc8000f820006 */
[----:B------:R-:W-:-:S04]  /*9450*/  IMAD.WIDE.U32 R8, R9, UR4, RZ ;  /* 0x0000000409087c25 */ /* 0x000fc8000f8e00ff */
[----:B------:R-:W-:Y:S01]  /*9460*/  IMAD.X R5, RZ, RZ, RZ, P1 ;  /* 0x000000ffff057224 */ /* 0x000fe200008e06ff */
[----:B------:R-:W-:Y:S01]  /*9470*/  IADD3 RZ, P1, R9, R6, RZ ;  /* 0x0000000609ff7210 */ /* 0x000fe20007f3e0ff */
[----:B------:R-:W-:-:S04]  /*9480*/  IMAD.MOV.U32 R4, RZ, RZ, R7 ;  /* 0x000000ffff047224 */ /* 0x000fc800078e0007 */
[----:B------:R-:W-:-:S08]  /*9490*/  IMAD.WIDE.U32.X R4, R21, UR5, R4, P1 ;  /* 0x0000000515047c25 */ /* 0x000fd000088e0404 */
.L_x_305:
[--C-:B------:R-:W-:Y:S01]  /*94a0*/  SHF.R.U64 R8, R4, UR7, R5.reuse ;  /* 0x0000000704087c19 */ /* 0x100fe20008001205 */
[----:B------:R-:W-:Y:S01]  /*94b0*/  ULDC.64 UR4, c[0x0][0x620] ;  /* 0x0001880000047ab9 */ /* 0x000fe20000000a00 */
[----:B------:R-:W-:Y:S01]  /*94c0*/  SHF.R.U32.HI R4, RZ, UR7, R5 ;  /* 0x00000007ff047c19 */ /* 0x000fe20008011605 */
[----:B------:R-:W2:Y:S01]  /*94d0*/  LDC R24, c[0x0][0x144] ;  /* 0x00005100ff187b82 */ /* 0x000ea20000000800 */
[----:B------:R-:W-:Y:S01]  /*94e0*/  IADD3 R7, P1, RZ, -R8, RZ ;  /* 0x80000008ff077210 */ /* 0x000fe20007f3e0ff */
[----:B------:R-:W-:Y:S01]  /*94f0*/  ULDC.64 UR8, c[0x0][0x640] ;  /* 0x0001900000087ab9 */ /* 0x000fe20000000a00 */
[----:B0-----:R-:W-:Y:S01]  /*9500*/  I2FP.F32.U32 R9, R15 ;  /* 0x0000000f00097245 */ /* 0x001fe20000201000 */
[----:B------:R-:W-:Y:S02]  /*9510*/  ULDC UR6, c[0x0][0x608] ;  /* 0x0001820000067ab9 */ /* 0x000fe40000000800 */
[----:B------:R-:W-:Y:S01]  /*9520*/  IMAD.X R4, RZ, RZ, ~R4, P1 ;  /* 0x000000ffff047224 */ /* 0x000fe200008e0e04 */
[----:B------:R-:W-:Y:S01]  /*9530*/  ISETP.NE.U32.AND P1, PT, RZ, UR8, PT ;  /* 0x00000008ff007c0c */ /* 0x000fe2000bf25070 */
[----:B------:R-:W0:Y:S02]  /*9540*/  LDC R21, c[0x0][0x148] ;  /* 0x00005200ff157b82 */ /* 0x000e240000000800 */
[----:B------:R-:W-:Y:S01]  /*9550*/  IMAD R6, R4, UR4, RZ ;  /* 0x0000000404067c24 */ /* 0x000fe2000f8e02ff */
[----:B------:R-:W-:Y:S01]  /*9560*/  ISETP.NE.AND.EX P1, PT, RZ, UR9, PT, P1 ;  /* 0x00000009ff007c0c */ /* 0x000fe2000bf25310 */
[----:B------:R-:W-:Y:S01]  /*9570*/  IMAD.WIDE.U32 R4, R7, UR4, R16 ;  /* 0x0000000407047c25 */ /* 0x000fe2000f8e0010 */
[----:B------:R-:W-:-:S03]  /*9580*/  ULDC UR4, c[0x0][0x150] ;  /* 0x0000540000047ab9 */ /* 0x000fc60000000800 */
[----:B------:R-:W-:Y:S02]  /*9590*/  IMAD R7, R7, UR5, R6 ;  /* 0x0000000507077c24 */ /* 0x000fe4000f8e0206 */
[----:B------:R-:W-:Y:S01]  /*95a0*/  FMUL R6, R9, UR4 ;  /* 0x0000000409067c20 */ /* 0x000fe20008400000 */
[----:B------:R-:W-:Y:S01]  /*95b0*/  ULDC UR4, c[0x0][0x618] ;  /* 0x0001860000047ab9 */ /* 0x000fe20000000800 */
[----:B------:R-:W-:Y:S01]  /*95c0*/  ULDC UR5, c[0x0][0x154] ;  /* 0x0000550000057ab9 */ /* 0x000fe20000000800 */
[----:B------:R-:W-:-:S03]  /*95d0*/  IMAD.IADD R5, R5, 0x1, R7 ;  /* 0x0000000105057824 */ /* 0x000fc600078e0207 */
[----:B------:R-:W3:Y:S02]  /*95e0*/  F2I.U32.TRUNC.NTZ R6, R6 ;  /* 0x0000000600067305 */ /* 0x000ee4000020f000 */
[----:B------:R-:W-:Y:S02]  /*95f0*/  SHF.R.U64 R9, R4, UR4, R5 ;  /* 0x0000000404097c19 */ /* 0x000fe40008001205 */
[----:B-1----:R-:W-:-:S05]  /*9600*/  I2FP.F32.U32 R4, R14 ;  /* 0x0000000e00047245 */ /* 0x002fca0000201000 */
[----:B------:R-:W-:Y:S01]  /*9610*/  FMUL R22, R4, UR5 ;  /* 0x0000000504167c20 */ /* 0x000fe20008400000 */
[----:B------:R-:W-:Y:S01]  /*9620*/  SHF.R.U32.HI R4, RZ, UR4, R5 ;  /* 0x00000004ff047c19 */ /* 0x000fe20008011605 */
[----:B------:R-:W-:-:S03]  /*9630*/  ULDC UR4, c[0x0][0x658] ;  /* 0x0001960000047ab9 */ /* 0x000fc60000000800 */
[--C-:B------:R-:W-:Y:S01]  /*9640*/  SHF.R.U64 R20, R9, UR6, R4.reuse ;  /* 0x0000000609147c19 */ /* 0x100fe20008001204 */
[----:B------:R-:W1:Y:S01]  /*9650*/  F2I.U32.TRUNC.NTZ R22, R22 ;  /* 0x0000001600167305 */ /* 0x000e62000020f000 */
[----:B------:R-:W-:Y:S01]  /*9660*/  SHF.R.U32.HI R5, RZ, UR6, R4 ;  /* 0x00000006ff057c19 */ /* 0x000fe20008011604 */
[----:B---3--:R-:W-:-:S03]  /*9670*/  IMAD.MOV R6, RZ, RZ, -R6 ;  /* 0x000000ffff067224 */ /* 0x008fc600078e0a06 */
[----:B------:R-:W-:Y:S01]  /*9680*/  SHF.R.U64 R18, R20, UR4, R5 ;  /* 0x0000000414127c19 */ /* 0x000fe20008001205 */
[----:B--2---:R-:W-:Y:S01]  /*9690*/  IMAD R15, R24, R6, R15 ;  /* 0x00000006180f7224 */ /* 0x004fe200078e020f */
[----:B------:R-:W-:-:S03]  /*96a0*/  SHF.R.U32.HI R23, RZ, UR4, R5 ;  /* 0x00000004ff177c19 */ /* 0x000fc60008011605 */
[----:B------:R-:W-:Y:S02]  /*96b0*/  IMAD.MOV.U32 R4, RZ, RZ, R18 ;  /* 0x000000ffff047224 */ /* 0x000fe400078e0012 */
[----:B------:R-:W-:Y:S01]  /*96c0*/  IMAD.MOV.U32 R5, RZ, RZ, R23 ;  /* 0x000000ffff057224 */ /* 0x000fe200078e0017 */
[----:B-1----:R-:W-:Y:S06]  /*96d0*/  @!P1 BRA `(.L_x_306) ;  /* 0x0000000000289947 */ /* 0x002fec0003800000 */
[----:B------:R-:W-:Y:S02]  /*96e0*/  ULDC UR4, c[0x0][0x64c] ;  /* 0x0001930000047ab9 */ /* 0x000fe40000000800 */
[----:B------:R-:W-:-:S05]  /*96f0*/  IADD3 R5, P1, R18, UR4, RZ ;  /* 0x0000000412057c10 */ /* 0x000fca000ff3e0ff */
[----:B------:R-:W-:-:S04]  /*9700*/  IMAD.X R23, RZ, RZ, R23, P1 ;  /* 0x000000ffff177224 */ /* 0x000fc800008e0617 */
[----:B------:R-:W-:-:S04]  /*9710*/  IMAD.WIDE.U32 R6, R23, UR8, RZ ;  /* 0x0000000817067c25 */ /* 0x000fc8000f8e00ff */
[----:B------:R-:W-:-:S04]  /*9720*/  IMAD.WIDE.U32 R6, P1, R5, UR9, R6 ;  /* 0x0000000905067c25 */ /* 0x000fc8000f820006 */
[----:B------:R-:W-:-:S04]  /*9730*/  IMAD.WIDE.U32 R4, R5, UR8, RZ ;  /* 0x0000000805047c25 */ /* 0x000fc8000f8e00ff */
[----:B------:R-:W-:Y:S01]  /*9740*/  IMAD.MOV.U32 R4, RZ, RZ, R7 ;  /* 0x000000ffff047224 */ /* 0x000fe200078e0007 */
[----:B------:R-:W-:Y:S01]  /*9750*/  IADD3 RZ, P3, R5, R6, RZ ;  /* 0x0000000605ff7210 */ /* 0x000fe20007f7e0ff */
[----:B------:R-:W-:-:S04]  /*9760*/  IMAD.X R5, RZ, RZ, RZ, P1 ;  /* 0x000000ffff057224 */ /* 0x000fc800008e06ff */
[----:B------:R-:W-:-:S08]  /*9770*/  IMAD.WIDE.U32.X R4, R23, UR9, R4, P3 ;  /* 0x0000000917047c25 */ /* 0x000fd000098e0404 */
.L_x_306:
[----:B------:R-:W-:Y:S01]  /*9780*/  ISETP.NE.AND P1, PT, R2, 0x1, PT ;  /* 0x000000010200780c */ /* 0x000fe20003f25270 */
[----:B------:R-:W-:Y:S01]  /*9790*/  ULDC UR4, c[0x0][0x648] ;  /* 0x0001920000047ab9 */ /* 0x000fe20000000800 */
[----:B------:R-:W-:Y:S01]  /*97a0*/  LOP3.LUT R20, R20, UR17, RZ, 0xc0, !PT ;  /* 0x0000001114147c12 */ /* 0x000fe2000f8ec0ff */
[----:B------:R-:W-:Y:S01]  /*97b0*/  IMAD.MOV R22, RZ, RZ, -R22 ;  /* 0x000000ffff167224 */ /* 0x000fe200078e0a16 */
[----:B------:R-:W-:Y:S01]  /*97c0*/  SHF.R.U64 R5, R4, UR4, R5 ;  /* 0x0000000404057c19 */ /* 0x000fe20008001205 */
[----:B------:R-:W-:Y:S01]  /*97d0*/  ULDC UR4, c[0x0][0x638] ;  /* 0x00018e0000047ab9 */ /* 0x000fe20000000800 */
[----:B------:R-:W-:Y:S01]  /*97e0*/  LOP3.LUT R9, R9, UR16, RZ, 0xc0, !PT ;  /* 0x0000001009097c12 */ /* 0x000fe2000f8ec0ff */
[----:B------:R-:W-:Y:S01]  /*97f0*/  ULDC UR5, c[0x0][0x610] ;  /* 0x0001840000057ab9 */ /* 0x000fe20000000800 */
[----:B------:R-:W-:Y:S02]  /*9800*/  IMAD.MOV.U32 R4, RZ, RZ, 0x1 ;  /* 0x00000001ff047424 */ /* 0x000fe400078e00ff */
[----:B------:R-:W-:-:S02]  /*9810*/  IMAD.MOV R7, RZ, RZ, -R5 ;  /* 0x000000ffff077224 */ /* 0x000fc400078e0a05 */
[----:B------:R-:W-:Y:S02]  /*9820*/  IMAD R20, R5, UR18, R20 ;  /* 0x0000001205147c24 */ /* 0x000fe4000f8e0214 */
[----:B0-----:R-:W-:Y:S02]  /*9830*/  @P1 IMAD R15, R21, R22, R14 ;  /* 0x00000016150f1224 */ /* 0x001fe400078e020e */
[----:B------:R-:W-:Y:S01]  /*9840*/  IMAD R18, R7, UR4, R18 ;  /* 0x0000000407127c24 */ /* 0x000fe2000f8e0212 */
[----:B------:R-:W-:Y:S01]  /*9850*/  ULDC UR4, c[0x0][0x600] ;  /* 0x0001800000047ab9 */ /* 0x000fe20000000800 */
[----:B------:R-:W-:Y:S02]  /*9860*/  IMAD R15, R20, UR5, R15 ;  /* 0x00000005140f7c24 */ /* 0x000fe4000f8e020f */
[----:B------:R-:W-:-:S05]  /*9870*/  IMAD R18, R18, UR4, R9 ;  /* 0x0000000412127c24 */ /* 0x000fca000f8e0209 */
[----:B------:R-:W-:Y:S02]  /*9880*/  SEL R9, R18, R15, !P1 ;  /* 0x0000000f12097207 */ /* 0x000fe40004800000 */
[----:B------:R-:W-:-:S07]  /*9890*/  SEL R7, R15, R18, !P1 ;  /* 0x000000120f077207 */ /* 0x000fce0004800000 */
.L_x_304:
[----:B------:R-:W-:Y:S05]  /*98a0*/  BSYNC B1 ;  /* 0x0000000000017941 */ /* 0x000fea0003800000 */
.L_x_303:
[----:B------:R-:W-:-:S13]  /*98b0*/  LOP3.LUT P1, RZ, R4, 0xff, RZ, 0xc0, !PT ;  /* 0x000000ff04ff7812 */ /* 0x000fda000782c0ff */
[----:B------:R-:W-:Y:S05]  /*98c0*/  @P1 BRA `(.L_x_307) ;  /* 0xfffffff4004c1947 */ /* 0x000fea000383ffff */
[----:B------:R-:W-:Y:S05]  /*98d0*/  BSYNC B0 ;  /* 0x0000000000007941 */ /* 0x000fea0003800000 */
.L_x_295:
[----:B------:R-:W-:-:S03]  /*98e0*/  UMOV UR4, 0xffffffff ;  /* 0xffffffff00047882 */ /* 0x000fc60000000000 */
[----:B------:R-:W-:Y:S05]  /*98f0*/  BRA.DIV UR4, `(.L_x_308) ;  /* 0x0000000e040c7947 */ /* 0x000fea000b800000 */
[----:B------:R-:W-:-:S13]  /*9900*/  ELECT P6, URZ, PT ;  /* 0x00000000003f782f */ /* 0x000fda00038c0000 */
.L_x_336:
[----:B------:R-:W-:Y:S04]  /*9910*/  BSSY B0, `(.L_x_309) ;  /* 0x00000a9000007945 */ /* 0x000fe80003800000 */
[----:B------:R-:W-:Y:S05]  /*9920*/  @!P6 BRA `(.L_x_310) ;  /* 0x00000008009ce947 */ /* 0x000fea0003800000 */
[----:B------:R-:W-:-:S04]  /*9930*/  LOP3.LUT R19, R19, 0x2, RZ, 0xfc, !PT ;  /* 0x0000000213137812 */ /* 0x000fc800078efcff */
[----:B------:R-:W-:-:S13]  /*9940*/  ISETP.NE.AND P0, PT, R19, 0x3, PT ;  /* 0x000000031300780c */ /* 0x000fda0003f05270 */
[----:B------:R-:W-:Y:S05]  /*9950*/  @!P0 BRA `(.L_x_311) ;  /* 0x0000000000048947 */ /* 0x000fea0003800000 */
[----:B------:R-:W-:Y:S01]  /*9960*/  BPT.TRAP 0x1 ;  /* 0x000000040000795c */ /* 0x000fe20000300000 */
.L_x_311:
[----:B------:R-:W0:Y:S01]  /*9970*/  S2R R3, SR_CgaCtaId ;  /* 0x0000000000037919 */ /* 0x000e220000008800 */
[----:B------:R-:W-:-:S04]  /*9980*/  MOV R2, 0x400 ;  /* 0x0000040000027802 */ /* 0x000fc80000000f00 */
[----:B0-----:R-:W-:Y:S02]  /*9990*/  LEA R3, R3, R2, 0x18 ;  /* 0x0000000203037211 */ /* 0x001fe400078ec0ff */
[----:B------:R-:W-:-:S03]  /*99a0*/  SHF.L.U32 R2, R0, 0x1f, RZ ;  /* 0x0000001f00027819 */ /* 0x000fc600000006ff */
[----:B------:R-:W-:-:S04]  /*99b0*/  VIADD R3, R3, 0x90 ;  /* 0x0000009003037836 */ /* 0x000fc80000000000 */
[C---:B------:R-:W-:Y:S02]  /*99c0*/  IMAD R7, R12.reuse, 0x8, R3 ;  /* 0x000000080c077824 */ /* 0x040fe400078e0203 */
[----:B------:R-:W-:Y:S02]  /*99d0*/  VIADD R12, R12, 0x1 ;  /* 0x000000010c0c7836 */ /* 0x000fe40000000000 */
[----:B------:R-:W0:Y:S03]  /*99e0*/  SYNCS.PHASECHK.TRANS64.TRYWAIT P0, [R7+URZ], R2 ;  /* 0x00000002070075a7 */ /* 0x000e26000800017f */
[----:B------:R-:W-:-:S04]  /*99f0*/  ISETP.NE.AND P1, PT, R12, 0x12, PT ;  /* 0x000000120c00780c */ /* 0x000fc80003f25270 */
[----:B------:R-:W-:Y:S02]  /*9a00*/  SEL R5, RZ, 0x1, P1 ;  /* 0x00000001ff057807 */ /* 0x000fe40000800000 */
[----:B------:R-:W-:Y:S02]  /*9a10*/  SEL R12, R12, RZ, P1 ;  /* 0x000000ff0c0c7207 */ /* 0x000fe40000800000 */
[----:B------:R-:W-:-:S03]  /*9a20*/  LOP3.LUT R5, R0, R5, RZ, 0x3c, !PT ;  /* 0x0000000500057212 */ /* 0x000fc600078e3cff */
[----:B------:R-:W-:Y:S01]  /*9a30*/  IMAD R9, R12, 0x8, R3 ;  /* 0x000000080c097824 */ /* 0x000fe200078e0203 */
[----:B------:R-:W-:Y:S01]  /*9a40*/  SHF.L.U32 R4, R5, 0x1f, RZ ;  /* 0x0000001f05047819 */ /* 0x000fe200000006ff */
[----:B0-----:R-:W-:Y:S06]  /*9a50*/  @!P0 BRA `(.L_x_312) ;  /* 0x0000000800d48947 */ /* 0x001fec0003800000 */
.L_x_337:
[----:B------:R-:W1:Y:S01]  /*9a60*/  SYNCS.PHASECHK.TRANS64.TRYWAIT P0, [R9+URZ], R4 ;  /* 0x00000004090075a7 */ /* 0x000e62000800017f */
[----:B------:R-:W-:-:S05]  /*9a70*/  VIADD R0, R12, 0x1 ;  /* 0x000000010c007836 */ /* 0x000fca0000000000 */
[----:B------:R-:W-:-:S04]  /*9a80*/  ISETP.NE.AND P1, PT, R0, 0x12, PT ;  /* 0x000000120000780c */ /* 0x000fc80003f25270 */
[----:B0-----:R-:W-:Y:S02]  /*9a90*/  SEL R2, RZ, 0x1, P1 ;  /* 0x00000001ff027807 */ /* 0x001fe40000800000 */
[----:B------:R-:W-:Y:S02]  /*9aa0*/  SEL R0, R0, RZ, P1 ;  /* 0x000000ff00007207 */ /* 0x000fe40000800000 */
[----:B------:R-:W-:-:S03]  /*9ab0*/  LOP3.LUT R7, R5, R2, RZ, 0x3c, !PT ;  /* 0x0000000205077212 */ /* 0x000fc600078e3cff */
[----:B------:R-:W-:Y:S01]  /*9ac0*/  IMAD R6, R0, 0x8, R3 ;  /* 0x0000000800067824 */ /* 0x000fe200078e0203 */
[----:B------:R-:W-:Y:S01]  /*9ad0*/  SHF.L.U32 R5, R7, 0x1f, RZ ;  /* 0x0000001f07057819 */ /* 0x000fe200000006ff */
[----:B-1----:R-:W-:Y:S06]  /*9ae0*/  @!P0 BRA `(.L_x_313) ;  /* 0x0000000800c48947 */ /* 0x002fec0003800000 */
.L_x_338:
[----:B------:R-:W1:Y:S01]  /*9af0*/  SYNCS.PHASECHK.TRANS64.TRYWAIT P0, [R6+URZ], R5 ;  /* 0x00000005060075a7 */ /* 0x000e62000800017f */
[----:B------:R-:W-:-:S05]  /*9b00*/  VIADD R0, R0, 0x1 ;  /* 0x0000000100007836 */ /* 0x000fca0000000000 */
[----:B------:R-:W-:-:S04]  /*9b10*/  ISETP.NE.AND P1, PT, R0, 0x12, PT ;  /* 0x000000120000780c */ /* 0x000fc80003f25270 */
[----:B------:R-:W-:Y:S02]  /*9b20*/  SEL R2, RZ, 0x1, P1 ;  /* 0x00000001ff027807 */ /* 0x000fe40000800000 */
[----:B------:R-:W-:Y:S02]  /*9b30*/  SEL R0, R0, RZ, P1 ;  /* 0x000000ff00007207 */ /* 0x000fe40000800000 */
[----:B------:R-:W-:-:S03]  /*9b40*/  LOP3.LUT R7, R7, R2, RZ, 0x3c, !PT ;  /* 0x0000000207077212 */ /* 0x000fc600078e3cff */
[----:B0-----:R-:W-:Y:S01]  /*9b50*/  IMAD R9, R0, 0x8, R3 ;  /* 0x0000000800097824 */ /* 0x001fe200078e0203 */
[----:B------:R-:W-:Y:S01]  /*9b60*/  SHF.L.U32 R4, R7, 0x1f, RZ ;  /* 0x0000001f07047819 */ /* 0x000fe200000006ff */
[----:B-1----:R-:W-:Y:S06]  /*9b70*/  @!P0 BRA `(.L_x_314) ;  /* 0x0000000800b48947 */ /* 0x002fec0003800000 */
.L_x_339:
        /* <DEDUP_REMOVED lines=9> */
.L_x_340:
        /* <DEDUP_REMOVED lines=9> */
.L_x_341:
        /* <DEDUP_REMOVED lines=9> */
.L_x_342:
        /* <DEDUP_REMOVED lines=9> */
.L_x_343:
        /* <DEDUP_REMOVED lines=9> */
.L_x_344:
        /* <DEDUP_REMOVED lines=9> */
.L_x_345:
        /* <DEDUP_REMOVED lines=9> */
.L_x_346:
        /* <DEDUP_REMOVED lines=9> */
.L_x_347:
        /* <DEDUP_REMOVED lines=9> */
.L_x_348:
        /* <DEDUP_REMOVED lines=9> */
.L_x_349:
        /* <DEDUP_REMOVED lines=9> */
.L_x_350:
        /* <DEDUP_REMOVED lines=9> */
.L_x_351:
        /* <DEDUP_REMOVED lines=9> */
.L_x_352:
[----:B------:R-:W1:Y:S01]  /*a2d0*/  SYNCS.PHASECHK.TRANS64.TRYWAIT P0, [R6+URZ], R5 ;  /* 0x00000005060075a7 */ /* 0x000e62000800017f */
[----:B------:R-:W-:-:S05]  /*a2e0*/  VIADD R0, R0, 0x1 ;  /* 0x0000000100007836 */ /* 0x000fca0000000000 */
[----:B------:R-:W-:-:S04]  /*a2f0*/  ISETP.NE.AND P1, PT, R0, 0x12, PT ;  /* 0x000000120000780c */ /* 0x000fc80003f25270 */
[----:B------:R-:W-:Y:S02]  /*a300*/  SEL R2, RZ, 0x1, P1 ;  /* 0x00000001ff027807 */ /* 0x000fe40000800000 */
[----:B------:R-:W-:Y:S02]  /*a310*/  SEL R0, R0, RZ, P1 ;  /* 0x000000ff00007207 */ /* 0x000fe40000800000 */
[----:B------:R-:W-:Y:S01]  /*a320*/  LOP3.LUT R2, R7, R2, RZ, 0x3c, !PT ;  /* 0x0000000207027212 */ /* 0x000fe200078e3cff */
[----:B-1----:R-:W-:Y:S06]  /*a330*/  @!P0 BRA `(.L_x_328) ;  /* 0x0000000400dc8947 */ /* 0x002fec0003800000 */
.L_x_353:
[----:B------:R-:W-:Y:S01]  /*a340*/  IMAD R3, R0, 0x8, R3 ;  /* 0x0000000800037824 */ /* 0x000fe200078e0203 */
[----:B------:R-:W-:-:S07]  /*a350*/  SHF.L.U32 R0, R2, 0x1f, RZ ;  /* 0x0000001f02007819 */ /* 0x000fce00000006ff */
.L_x_329:
[----:B--2---:R2:W3:Y:S02]  /*a360*/  SYNCS.PHASECHK.TRANS64.TRYWAIT P0, [R3+URZ], R0 ;  /* 0x00000000030075a7 */ /* 0x0044e4000800017f */
[----:B---3--:R-:W-:Y:S05]  /*a370*/  @!P0 NANOSLEEP.SYNCS 0x989680 ;  /* 0x009896800000895d */ /* 0x008fea0003900000 */
[----:B------:R-:W3:Y:S02]  /*a380*/  @!P0 SYNCS.PHASECHK.TRANS64 P0, [R3+URZ], R0 ;  /* 0x00000000030085a7 */ /* 0x000ee4000800007f */
[----:B---3--:R-:W-:Y:S05]  /*a390*/  @!P0 BRA `(.L_x_329) ;  /* 0xfffffffc00f08947 */ /* 0x008fea000383ffff */
.L_x_310:
[----:B------:R-:W-:Y:S05]  /*a3a0*/  BSYNC B0 ;  /* 0x0000000000007941 */ /* 0x000fea0003800000 */
.L_x_309:
[----:B------:R-:W-:Y:S05]  /*a3b0*/  EXIT ;  /* 0x000000000000794d */ /* 0x000fea0003800000 */
.L_x_18:
[----:B----4-:R4:W0:Y:S02]  /*a3c0*/  SYNCS.PHASECHK.TRANS64.TRYWAIT P1, [R3+URZ], R0 ;  /* 0x00000000030075a7 */ /* 0x010824000802017f */
[----:B0-----:R-:W-:Y:S05]  /*a3d0*/  @!P1 NANOSLEEP.SYNCS 0x989680 ;  /* 0x009896800000995d */ /* 0x001fea0003900000 */
[----:B------:R-:W0:Y:S02]  /*a3e0*/  @!P1 SYNCS.PHASECHK.TRANS64 P1, [R3+URZ], R0 ;  /* 0x00000000030095a7 */ /* 0x000e24000802007f */
[----:B0-----:R-:W-:Y:S05]  /*a3f0*/  @!P1 BRA `(.L_x_18) ;  /* 0xfffffffc00f09947 */ /* 0x001fea000383ffff */
[----:B------:R-:W-:Y:S05]  /*a400*/  BRA `(.L_x_17) ;  /* 0xffffff7000107947 */ /* 0x000fea000383ffff */
.L_x_23:
[----:B-1----:R1:W3:Y:S02]  /*a410*/  SYNCS.PHASECHK.TRANS64.TRYWAIT P1, [R5+URZ], R4 ;  /* 0x00000004050075a7 */ /* 0x0022e4000802017f */
[----:B---3--:R-:W-:Y:S05]  /*a420*/  @!P1 NANOSLEEP.SYNCS 0x989680 ;  /* 0x009896800000995d */ /* 0x008fea0003900000 */
[----:B------:R-:W3:Y:S02]  /*a430*/  @!P1 SYNCS.PHASECHK.TRANS64 P1, [R5+URZ], R4 ;  /* 0x00000004050095a7 */ /* 0x000ee4000802007f */
[----:B---3--:R-:W-:Y:S05]  /*a440*/  @!P1 BRA `(.L_x_23) ;  /* 0xfffffffc00f09947 */ /* 0x008fea000383ffff */
[----:B------:R-:W-:Y:S05]  /*a450*/  BRA `(.L_x_22) ;  /* 0xffffff7000a47947 */ /* 0x000fea000383ffff */
.L_x_296:
[----:B------:R-:W-:Y:S01]  /*a460*/  BSSY B1, `(.L_x_330) ;  /* 0x0000006000017945 */ /* 0x000fe20003800000 */
[----:B------:R-:W-:-:S07]  /*a470*/  IMAD.MOV.U32 R15, RZ, RZ, -0x1 ;  /* 0xffffffffff0f7424 */ /* 0x000fce00078e00ff */
[----:B------:R-:W-:Y:S05]  /*a480*/  WARPSYNC.COLLECTIVE R15, `(.L_x_331) ;  /* 0x000000000f0c7348 */ /* 0x000fea0003c00000 */
[----:B------:R-:W-:Y:S02]  /*a490*/  ELECT P6, UR62, PT ;  /* 0x00000000003e782f */ /* 0x000fe400038c0000 */
[----:B------:R-:W-:Y:S01]  /*a4a0*/  MOV R14, UR62 ;  /* 0x0000003e000e7c02 */ /* 0x000fe20008000f00 */
[----:B------:R-:W-:Y:S10]  /*a4b0*/  ENDCOLLECTIVE ;  /* 0x000000000000791b */ /* 0x000ff40003800000 */
.L_x_331:
[----:B------:R-:W-:Y:S05]  /*a4c0*/  BSYNC B1 ;  /* 0x0000000000017941 */ /* 0x000fea0003800000 */
.L_x_330:
[----:B------:R-:W-:Y:S05]  /*a4d0*/  BRA `(.L_x_332) ;  /* 0xffffffe800547947 */ /* 0x000fea000383ffff */
.L_x_299:
[----:B0-----:R0:W1:Y:S02]  /*a4e0*/  SYNCS.PHASECHK.TRANS64.TRYWAIT P1, [R14+URZ+0x90], R7 ;  /* 0x000090070e0075a7 */ /* 0x001064000802017f */
[----:B-1----:R-:W-:Y:S05]  /*a4f0*/  @!P1 NANOSLEEP.SYNCS 0x989680 ;  /* 0x009896800000995d */ /* 0x002fea0003900000 */
[----:B------:R-:W1:Y:S02]  /*a500*/  @!P1 SYNCS.PHASECHK.TRANS64 P1, [R14+URZ+0x90], R7 ;  /* 0x000090070e0095a7 */ /* 0x000e64000802007f */
[----:B-1----:R-:W-:Y:S05]  /*a510*/  @!P1 BRA `(.L_x_299) ;  /* 0xfffffffc00f09947 */ /* 0x002fea000383ffff */
[----:B------:R-:W-:Y:S05]  /*a520*/  BRA `(.L_x_333) ;  /* 0xffffffe800887947 */ /* 0x000fea000383ffff */
.L_x_308:
[----:B------:R-:W-:Y:S01]  /*a530*/  BSSY B0, `(.L_x_334) ;  /* 0x0000006000007945 */ /* 0x000fe20003800000 */
[----:B------:R-:W-:-:S07]  /*a540*/  IMAD.MOV.U32 R15, RZ, RZ, -0x1 ;  /* 0xffffffffff0f7424 */ /* 0x000fce00078e00ff */
[----:B------:R-:W-:Y:S05]  /*a550*/  WARPSYNC.COLLECTIVE R15, `(.L_x_335) ;  /* 0x000000000f0c7348 */ /* 0x000fea0003c00000 */
[----:B------:R-:W-:Y:S02]  /*a560*/  ELECT P6, UR62, PT ;  /* 0x00000000003e782f */ /* 0x000fe400038c0000 */
[----:B------:R-:W-:Y:S01]  /*a570*/  MOV R14, UR62 ;  /* 0x0000003e000e7c02 */ /* 0x000fe20008000f00 */
[----:B------:R-:W-:Y:S10]  /*a580*/  ENDCOLLECTIVE ;  /* 0x000000000000791b */ /* 0x000ff40003800000 */
.L_x_335:
[----:B------:R-:W-:Y:S05]  /*a590*/  BSYNC B0 ;  /* 0x0000000000007941 */ /* 0x000fea0003800000 */
.L_x_334:
[----:B------:R-:W-:Y:S05]  /*a5a0*/  BRA `(.L_x_336) ;  /* 0xfffffff000d87947 */ /* 0x000fea000383ffff */
.L_x_312:
[----:B0-----:R0:W1:Y:S02]  /*a5b0*/  SYNCS.PHASECHK.TRANS64.TRYWAIT P0, [R7+URZ], R2 ;  /* 0x00000002070075a7 */ /* 0x001064000800017f */
[----:B-1----:R-:W-:Y:S05]  /*a5c0*/  @!P0 NANOSLEEP.SYNCS 0x989680 ;  /* 0x009896800000895d */ /* 0x002fea0003900000 */
[----:B------:R-:W1:Y:S02]  /*a5d0*/  @!P0 SYNCS.PHASECHK.TRANS64 P0, [R7+URZ], R2 ;  /* 0x00000002070085a7 */ /* 0x000e64000800007f */
[----:B-1----:R-:W-:Y:S05]  /*a5e0*/  @!P0 BRA `(.L_x_312) ;  /* 0xfffffffc00f08947 */ /* 0x002fea000383ffff */
[----:B------:R-:W-:Y:S05]  /*a5f0*/  BRA `(.L_x_337) ;  /* 0xfffffff400187947 */ /* 0x000fea000383ffff */
.L_x_313:
[----:B0-----:R0:W1:Y:S02]  /*a600*/  SYNCS.PHASECHK.TRANS64.TRYWAIT P0, [R9+URZ], R4 ;  /* 0x00000004090075a7 */ /* 0x001064000800017f */
[----:B-1----:R-:W-:Y:S05]  /*a610*/  @!P0 NANOSLEEP.SYNCS 0x989680 ;  /* 0x009896800000895d */ /* 0x002fea0003900000 */
[----:B------:R-:W1:Y:S02]  /*a620*/  @!P0 SYNCS.PHASECHK.TRANS64 P0, [R9+URZ], R4 ;  /* 0x00000004090085a7 */ /* 0x000e64000800007f */
[----:B-1----:R-:W-:Y:S05]  /*a630*/  @!P0 BRA `(.L_x_313) ;  /* 0xfffffffc00f08947 */ /* 0x002fea000383ffff */
[----:B------:R-:W-:Y:S05]  /*a640*/  BRA `(.L_x_338) ;  /* 0xfffffff400287947 */ /* 0x000fea000383ffff */
.L_x_314:
[----:B0-----:R0:W1:Y:S02]  /*a650*/  SYNCS.PHASECHK.TRANS64.TRYWAIT P0, [R6+URZ], R5 ;  /* 0x00000005060075a7 */ /* 0x001064000800017f */
[----:B-1----:R-:W-:Y:S05]  /*a660*/  @!P0 NANOSLEEP.SYNCS 0x989680 ;  /* 0x009896800000895d */ /* 0x002fea0003900000 */
[----:B------:R-:W1:Y:S02]  /*a670*/  @!P0 SYNCS.PHASECHK.TRANS64 P0, [R6+URZ], R5 ;  /* 0x00000005060085a7 */ /* 0x000e64000800007f */
[----:B-1----:R-:W-:Y:S05]  /*a680*/  @!P0 BRA `(.L_x_314) ;  /* 0xfffffffc00f08947 */ /* 0x002fea000383ffff */
[----:B------:R-:W-:Y:S05]  /*a690*/  BRA `(.L_x_339) ;  /* 0xfffffff400387947 */ /* 0x000fea000383ffff */
.L_x_315:
[----:B0-----:R0:W1:Y:S02]  /*a6a0*/  SYNCS.PHASECHK.TRANS64.TRYWAIT P0, [R9+URZ], R4 ;  /* 0x00000004090075a7 */ /* 0x001064000800017f */
[----:B-1----:R-:W-:Y:S05]  /*a6b0*/  @!P0 NANOSLEEP.SYNCS 0x989680 ;  /* 0x009896800000895d */ /* 0x002fea0003900000 */
[----:B------:R-:W1:Y:S02]  /*a6c0*/  @!P0 SYNCS.PHASECHK.TRANS64 P0, [R9+URZ], R4 ;  /* 0x00000004090085a7 */ /* 0x000e64000800007f */
[----:B-1----:R-:W-:Y:S05]  /*a6d0*/  @!P0 BRA `(.L_x_315) ;  /* 0xfffffffc00f08947 */ /* 0x002fea000383ffff */
[----:B------:R-:W-:Y:S05]  /*a6e0*/  BRA `(.L_x_340) ;  /* 0xfffffff400487947 */ /* 0x000fea000383ffff */
.L_x_316:
[----:B0-----:R0:W1:Y:S02]  /*a6f0*/  SYNCS.PHASECHK.TRANS64.TRYWAIT P0, [R6+URZ], R5 ;  /* 0x00000005060075a7 */ /* 0x001064000800017f */
[----:B-1----:R-:W-:Y:S05]  /*a700*/  @!P0 NANOSLEEP.SYNCS 0x989680 ;  /* 0x009896800000895d */ /* 0x002fea0003900000 */
[----:B------:R-:W1:Y:S02]  /*a710*/  @!P0 SYNCS.PHASECHK.TRANS64 P0, [R6+URZ], R5 ;  /* 0x00000005060085a7 */ /* 0x000e64000800007f */
[----:B-1----:R-:W-:Y:S05]  /*a720*/  @!P0 BRA `(.L_x_316) ;  /* 0xfffffffc00f08947 */ /* 0x002fea000383ffff */
[----:B------:R-:W-:Y:S05]  /*a730*/  BRA `(.L_x_341) ;  /* 0xfffffff400587947 */ /* 0x000fea000383ffff */
.L_x_317:
[----:B0-----:R0:W1:Y:S02]  /*a740*/  SYNCS.PHASECHK.TRANS64.TRYWAIT P0, [R9+URZ], R4 ;  /* 0x00000004090075a7 */ /* 0x001064000800017f */
[----:B-1----:R-:W-:Y:S05]  /*a750*/  @!P0 NANOSLEEP.SYNCS 0x989680 ;  /* 0x009896800000895d */ /* 0x002fea0003900000 */
[----:B------:R-:W1:Y:S02]  /*a760*/  @!P0 SYNCS.PHASECHK.TRANS64 P0, [R9+URZ], R4 ;  /* 0x00000004090085a7 */ /* 0x000e64000800007f */
[----:B-1----:R-:W-:Y:S05]  /*a770*/  @!P0 BRA `(.L_x_317) ;  /* 0xfffffffc00f08947 */ /* 0x002fea000383ffff */
[----:B------:R-:W-:Y:S05]  /*a780*/  BRA `(.L_x_342) ;  /* 0xfffffff400687947 */ /* 0x000fea000383ffff */
.L_x_318:
[----:B0-----:R0:W1:Y:S02]  /*a790*/  SYNCS.PHASECHK.TRANS64.TRYWAIT P0, [R6+URZ], R5 ;  /* 0x00000005060075a7 */ /* 0x001064000800017f */
[----:B-1----:R-:W-:Y:S05]  /*a7a0*/  @!P0 NANOSLEEP.SYNCS 0x989680 ;  /* 0x009896800000895d */ /* 0x002fea0003900000 */
[----:B------:R-:W1:Y:S02]  /*a7b0*/  @!P0 SYNCS.PHASECHK.TRANS64 P0, [R6+URZ], R5 ;  /* 0x00000005060085a7 */ /* 0x000e64000800007f */
[----:B-1----:R-:W-:Y:S05]  /*a7c0*/  @!P0 BRA `(.L_x_318) ;  /* 0xfffffffc00f08947 */ /* 0x002fea000383ffff */
[----:B------:R-:W-:Y:S05]  /*a7d0*/  BRA `(.L_x_343) ;  /* 0xfffffff400787947 */ /* 0x000fea000383ffff */
.L_x_319:
[----:B0-----:R0:W1:Y:S02]  /*a7e0*/  SYNCS.PHASECHK.TRANS64.TRYWAIT P0, [R9+URZ], R4 ;  /* 0x00000004090075a7 */ /* 0x001064000800017f */
[----:B-1----:R-:W-:Y:S05]  /*a7f0*/  @!P0 NANOSLEEP.SYNCS 0x989680 ;  /* 0x009896800000895d */ /* 0x002fea0003900000 */
[----:B------:R-:W1:Y:S02]  /*a800*/  @!P0 SYNCS.PHASECHK.TRANS64 P0, [R9+URZ], R4 ;  /* 0x00000004090085a7 */ /* 0x000e64000800007f */
[----:B-1----:R-:W-:Y:S05]  /*a810*/  @!P0 BRA `(.L_x_319) ;  /* 0xfffffffc00f08947 */ /* 0x002fea000383ffff */
[----:B------:R-:W-:Y:S05]  /*a820*/  BRA `(.L_x_344) ;  /* 0xfffffff400887947 */ /* 0x000fea000383ffff */
.L_x_320:
[----:B0-----:R0:W1:Y:S02]  /*a830*/  SYNCS.PHASECHK.TRANS64.TRYWAIT P0, [R6+URZ], R5 ;  /* 0x00000005060075a7 */ /* 0x001064000800017f */
[----:B-1----:R-:W-:Y:S05]  /*a840*/  @!P0 NANOSLEEP.SYNCS 0x989680 ;  /* 0x009896800000895d */ /* 0x002fea0003900000 */
[----:B------:R-:W1:Y:S02]  /*a850*/  @!P0 SYNCS.PHASECHK.TRANS64 P0, [R6+URZ], R5 ;  /* 0x00000005060085a7 */ /* 0x000e64000800007f */
[----:B-1----:R-:W-:Y:S05]  /*a860*/  @!P0 BRA `(.L_x_320) ;  /* 0xfffffffc00f08947 */ /* 0x002fea000383ffff */
[----:B------:R-:W-:Y:S05]  /*a870*/  BRA `(.L_x_345) ;  /* 0xfffffff400987947 */ /* 0x000fea000383ffff */
.L_x_321:
[----:B0-----:R0:W1:Y:S02]  /*a880*/  SYNCS.PHASECHK.TRANS64.TRYWAIT P0, [R9+URZ], R4 ;  /* 0x00000004090075a7 */ /* 0x001064000800017f */
[----:B-1----:R-:W-:Y:S05]  /*a890*/  @!P0 NANOSLEEP.SYNCS 0x989680 ;  /* 0x009896800000895d */ /* 0x002fea0003900000 */
[----:B------:R-:W1:Y:S02]  /*a8a0*/  @!P0 SYNCS.PHASECHK.TRANS64 P0, [R9+URZ], R4 ;  /* 0x00000004090085a7 */ /* 0x000e64000800007f */
[----:B-1----:R-:W-:Y:S05]  /*a8b0*/  @!P0 BRA `(.L_x_321) ;  /* 0xfffffffc00f08947 */ /* 0x002fea000383ffff */
[----:B------:R-:W-:Y:S05]  /*a8c0*/  BRA `(.L_x_346) ;  /* 0xfffffff400a87947 */ /* 0x000fea000383ffff */
.L_x_322:
[----:B0-----:R0:W1:Y:S02]  /*a8d0*/  SYNCS.PHASECHK.TRANS64.TRYWAIT P0, [R6+URZ], R5 ;  /* 0x00000005060075a7 */ /* 0x001064000800017f */
[----:B-1----:R-:W-:Y:S05]  /*a8e0*/  @!P0 NANOSLEEP.SYNCS 0x989680 ;  /* 0x009896800000895d */ /* 0x002fea0003900000 */
[----:B------:R-:W1:Y:S02]  /*a8f0*/  @!P0 SYNCS.PHASECHK.TRANS64 P0, [R6+URZ], R5 ;  /* 0x00000005060085a7 */ /* 0x000e64000800007f */
[----:B-1----:R-:W-:Y:S05]  /*a900*/  @!P0 BRA `(.L_x_322) ;  /* 0xfffffffc00f08947 */ /* 0x002fea000383ffff */
[----:B------:R-:W-:Y:S05]  /*a910*/  BRA `(.L_x_347) ;  /* 0xfffffff400b87947 */ /* 0x000fea000383ffff */
.L_x_323:
[----:B0-----:R0:W1:Y:S02]  /*a920*/  SYNCS.PHASECHK.TRANS64.TRYWAIT P0, [R9+URZ], R4 ;  /* 0x00000004090075a7 */ /* 0x001064000800017f */
[----:B-1----:R-:W-:Y:S05]  /*a930*/  @!P0 NANOSLEEP.SYNCS 0x989680 ;  /* 0x009896800000895d */ /* 0x002fea0003900000 */
[----:B------:R-:W1:Y:S02]  /*a940*/  @!P0 SYNCS.PHASECHK.TRANS64 P0, [R9+URZ], R4 ;  /* 0x00000004090085a7 */ /* 0x000e64000800007f */
[----:B-1----:R-:W-:Y:S05]  /*a950*/  @!P0 BRA `(.L_x_323) ;  /* 0xfffffffc00f08947 */ /* 0x002fea000383ffff */
[----:B------:R-:W-:Y:S05]  /*a960*/  BRA `(.L_x_348) ;  /* 0xfffffff400c87947 */ /* 0x000fea000383ffff */
.L_x_324:
[----:B0-----:R0:W1:Y:S02]  /*a970*/  SYNCS.PHASECHK.TRANS64.TRYWAIT P0, [R6+URZ], R5 ;  /* 0x00000005060075a7 */ /* 0x001064000800017f */
[----:B-1----:R-:W-:Y:S05]  /*a980*/  @!P0 NANOSLEEP.SYNCS 0x989680 ;  /* 0x009896800000895d */ /* 0x002fea0003900000 */
[----:B------:R-:W1:Y:S02]  /*a990*/  @!P0 SYNCS.PHASECHK.TRANS64 P0, [R6+URZ], R5 ;  /* 0x00000005060085a7 */ /* 0x000e64000800007f */
[----:B-1----:R-:W-:Y:S05]  /*a9a0*/  @!P0 BRA `(.L_x_324) ;  /* 0xfffffffc00f08947 */ /* 0x002fea000383ffff */
[----:B------:R-:W-:Y:S05]  /*a9b0*/  BRA `(.L_x_349) ;  /* 0xfffffff400d87947 */ /* 0x000fea000383ffff */
.L_x_325:
[----:B0-----:R0:W1:Y:S02]  /*a9c0*/  SYNCS.PHASECHK.TRANS64.TRYWAIT P0, [R9+URZ], R4 ;  /* 0x00000004090075a7 */ /* 0x001064000800017f */
[----:B-1----:R-:W-:Y:S05]  /*a9d0*/  @!P0 NANOSLEEP.SYNCS 0x989680 ;  /* 0x009896800000895d */ /* 0x002fea0003900000 */
[----:B------:R-:W1:Y:S02]  /*a9e0*/  @!P0 SYNCS.PHASECHK.TRANS64 P0, [R9+URZ], R4 ;  /* 0x00000004090085a7 */ /* 0x000e64000800007f */
[----:B-1----:R-:W-:Y:S05]  /*a9f0*/  @!P0 BRA `(.L_x_325) ;  /* 0xfffffffc00f08947 */ /* 0x002fea000383ffff */
[----:B------:R-:W-:Y:S05]  /*aa00*/  BRA `(.L_x_350) ;  /* 0xfffffff400e87947 */ /* 0x000fea000383ffff */
.L_x_326:
[----:B0-----:R0:W1:Y:S02]  /*aa10*/  SYNCS.PHASECHK.TRANS64.TRYWAIT P0, [R6+URZ], R5 ;  /* 0x00000005060075a7 */ /* 0x001064000800017f */
[----:B-1----:R-:W-:Y:S05]  /*aa20*/  @!P0 NANOSLEEP.SYNCS 0x989680 ;  /* 0x009896800000895d */ /* 0x002fea0003900000 */
[----:B------:R-:W1:Y:S02]  /*aa30*/  @!P0 SYNCS.PHASECHK.TRANS64 P0, [R6+URZ], R5 ;  /* 0x00000005060085a7 */ /* 0x000e64000800007f */
[----:B-1----:R-:W-:Y:S05]  /*aa40*/  @!P0 BRA `(.L_x_326) ;  /* 0xfffffffc00f08947 */ /* 0x002fea000383ffff */
[----:B------:R-:W-:Y:S05]  /*aa50*/  BRA `(.L_x_351) ;  /* 0xfffffff400f87947 */ /* 0x000fea000383ffff */
.L_x_327:
[----:B0-----:R0:W1:Y:S02]  /*aa60*/  SYNCS.PHASECHK.TRANS64.TRYWAIT P0, [R9+URZ], R4 ;  /* 0x00000004090075a7 */ /* 0x001064000800017f */
[----:B-1----:R-:W-:Y:S05]  /*aa70*/  @!P0 NANOSLEEP.SYNCS 0x989680 ;  /* 0x009896800000895d */ /* 0x002fea0003900000 */
[----:B------:R-:W1:Y:S02]  /*aa80*/  @!P0 SYNCS.PHASECHK.TRANS64 P0, [R9+URZ], R4 ;  /* 0x00000004090085a7 */ /* 0x000e64000800007f */
[----:B-1----:R-:W-:Y:S05]  /*aa90*/  @!P0 BRA `(.L_x_327) ;  /* 0xfffffffc00f08947 */ /* 0x002fea000383ffff */
[----:B------:R-:W-:Y:S05]  /*aaa0*/  BRA `(.L_x_352) ;  /* 0xfffffff800087947 */ /* 0x000fea000383ffff */
.L_x_328:
[----:B-1----:R1:W2:Y:S02]  /*aab0*/  SYNCS.PHASECHK.TRANS64.TRYWAIT P0, [R6+URZ], R5 ;  /* 0x00000005060075a7 */ /* 0x0022a4000800017f */
[----:B--2---:R-:W-:Y:S05]  /*aac0*/  @!P0 NANOSLEEP.SYNCS 0x989680 ;  /* 0x009896800000895d */ /* 0x004fea0003900000 */
[----:B------:R-:W2:Y:S02]  /*aad0*/  @!P0 SYNCS.PHASECHK.TRANS64 P0, [R6+URZ], R5 ;  /* 0x00000005060085a7 */ /* 0x000ea4000800007f */
[----:B--2---:R-:W-:Y:S05]  /*aae0*/  @!P0 BRA `(.L_x_328) ;  /* 0xfffffffc00f08947 */ /* 0x004fea000383ffff */
[----:B------:R-:W-:Y:S05]  /*aaf0*/  BRA `(.L_x_353) ;  /* 0xfffffff800107947 */ /* 0x000fea000383ffff */
.L_x_354:
[----:B------:R-:W-:-:S00]  /*ab00*/  BRA `(.L_x_354) ;  /* 0xfffffffc00fc7947 */ /* 0x000fc0000383ffff */
[----:B------:R-:W-:-:S00]  /*ab10*/  NOP ;  /* 0x0000000000007918 */ /* 0x000fc00000000000 */
        /* <DEDUP_REMOVED lines=14> */
.L_x_355:


//--------------------- .nv.global.init           --------------------------
	.section	.nv.global.init,"aw",@progbits
.nv.global.init:
	.type		$str$22,@object
	.size		$str$22,($str$23 - $str$22)
$str$22:
        /*0000*/ 	.byte	0x6b, 0x5f, 0x74, 0x69, 0x6c, 0x65, 0x5f, 0x63, 0x6f, 0x75, 0x6e, 0x74, 0x20, 0x3e, 0x3d, 0x20
        /*0010*/ 	.byte	0x31, 0x00
	.type		$str$23,@object
	.size		$str$23,(__unnamed_1 - $str$23)
$str$23:
        /*0012*/ 	.byte	0x2f, 0x74, 0x6d, 0x70, 0x2f, 0x63, 0x75, 0x74, 0x6c, 0x61, 0x73, 0x73, 0x5f, 0x73, 0x77, 0x65
        /*0022*/ 	.byte	0x65, 0x70, 0x5f, 0x73, 0x72, 0x63, 0x2f, 0x69, 0x6e, 0x63, 0x6c, 0x75, 0x64, 0x65, 0x2f, 0x63
        /*0032*/ 	.byte	0x75, 0x74, 0x6c, 0x61, 0x73, 0x73, 0x2f, 0x67, 0x65, 0x6d, 0x6d, 0x2f, 0x63, 0x6f, 0x6c, 0x6c
        /*0042*/ 	.byte	0x65, 0x63, 0x74, 0x69, 0x76, 0x65, 0x2f, 0x73, 0x6d, 0x39, 0x30, 0x5f, 0x6d, 0x6d, 0x61, 0x5f
        /*0052*/ 	.byte	0x74, 0x6d, 0x61, 0x5f, 0x67, 0x6d, 0x6d, 0x61, 0x5f, 0x73, 0x73, 0x5f, 0x77, 0x61, 0x72, 0x70
        /*0062*/ 	.byte	0x73, 0x70, 0x65, 0x63, 0x69, 0x61, 0x6c, 0x69, 0x7a, 0x65, 0x64, 0x2e, 0x68, 0x70, 0x70, 0x00
	.type		__unnamed_1,@object
	.size		__unnamed_1,(.L_0 - __unnamed_1)
__unnamed_1:
        /*0072*/ 	.byte	0x76, 0x6f, 0x69, 0x64, 0x20, 0x63, 0x75, 0x74, 0x6c, 0x61, 0x73, 0x73, 0x3a, 0x3a, 0x67, 0x65
        /* <DEDUP_REMOVED lines=172> */
        /*0b42*/ 	.byte	0x00
.L_0:


//--------------------- .nv.shared._ZN7cutlass13device_kernelINS_4gemm6kernel13GemmUniversalIN4cute5tupleIJiiiiEEENS1_10collective13CollectiveMmaINS1_34MainloopSm90TmaGmmaWarpSpecializedILi18ENS5_IJNS4_1CILi1EEESB_SB_EEENS1_35KernelTmaWarpSpecializedCooperativeEEENS5_IJNSA_ILi128EEENSA_ILi256EEENSA_ILi32EEEEEEaNS5_IJlSB_lEEEaSJ_NS4_8TiledMMAINS4_8MMA_AtomIJNS4_4SM904GMMA27MMA_64x256x32_S32S8S8_SS_TNEEEENS4_6LayoutINS5_IJNSA_ILi2EEESB_SB_EEENS5_IJSB_NSA_ILi0EEEST_EEEEENS5_IJNS4_10UnderscoreESW_SW_EEEEENS4_13SM90_TMA_LOADENS4_14ComposedLayoutINS4_7SwizzleILi1ELi4ELi3EEENS4_18smem_ptr_flag_bitsILi8EEENSQ_INS5_IJNSA_ILi8EEESH_EEENS5_IJSH_SB_EEEEEEEvNS4_8identityESZ_S19_vS1A_EENS_8epilogue10collective6detail29Sm90TmaWarpSpecializedAdapterINS1D_15DefaultEpilogueIaSJ_SJ_NS1C_6thread17LinearCombinationIaLi1EiiLNS1H_9ScaleType4KindE0ELNS_15FloatRoundStyleE2EaEENS1_15EpilogueDefaultEEEEEvvEEEEvNT_6ParamsE --------------------------
	.section	.nv.shared._ZN7cutlass13device_kernelINS_4gemm6kernel13GemmUniversalIN4cute5tupleIJiiiiEEENS1_10collective13CollectiveMmaINS1_34MainloopSm90TmaGmmaWarpSpecializedILi18ENS5_IJNS4_1CILi1EEESB_SB_EEENS1_35KernelTmaWarpSpecializedCooperativeEEENS5_IJNSA_ILi128EEENSA_ILi256EEENSA_ILi32EEEEEEaNS5_IJlSB_lEEEaSJ_NS4_8TiledMMAINS4_8MMA_AtomIJNS4_4SM904GMMA27MMA_64x256x32_S32S8S8_SS_TNEEEENS4_6LayoutINS5_IJNSA_ILi2EEESB_SB_EEENS5_IJSB_NSA_ILi0EEEST_EEEEENS5_IJNS4_10UnderscoreESW_SW_EEEEENS4_13SM90_TMA_LOADENS4_14ComposedLayoutINS4_7SwizzleILi1ELi4ELi3EEENS4_18smem_ptr_flag_bitsILi8EEENSQ_INS5_IJNSA_ILi8EEESH_EEENS5_IJSH_SB_EEEEEEEvNS4_8identityESZ_S19_vS1A_EENS_8epilogue10collective6detail29Sm90TmaWarpSpecializedAdapterINS1D_15DefaultEpilogueIaSJ_SJ_NS1C_6thread17LinearCombinationIaLi1EiiLNS1H_9ScaleType4KindE0ELNS_15FloatRoundStyleE2EaEENS1_15EpilogueDefaultEEEEEvvEEEEvNT_6ParamsE,"aw",@nobits
	.sectionflags	@""
	.align	16
	.zero		1024


//--------------------- .nv.shared.reserved.0     --------------------------
	.section	.nv.shared.reserved.0,"aw",@nobits
	.weak		__nv_reservedSMEM_offset_0_alias
	.size		__nv_reservedSMEM_offset_0_alias, 0, 0
	.other		__nv_reservedSMEM_offset_0_alias,@"STO_CUDA_RESERVED_SHARED STV_DEFAULT"
__nv_reservedSMEM_offset_0_alias:
	.zero		0


//--------------------- .nv.global                --------------------------
	.section	.nv.global,"aw",@nobits
.nv.global:
	.type		_ZN40_INTERNAL_65d90af1_4_k_cu_b07aaaf4_313604cute1_E,@object
	.size		_ZN40_INTERNAL_65d90af1_4_k_cu_b07aaaf4_313604cute1_E,(_ZN40_INTERNAL_65d90af1_4_k_cu_b07aaaf4_313604cuda3std3__45__cpo6cbeginE - _ZN40_INTERNAL_65d90af1_4_k_cu_b07aaaf4_313604cute1_E)
_ZN40_INTERNAL_65d90af1_4_k_cu_b07aaaf4_313604cute1_E:
	.zero		1
	.type		_ZN40_INTERNAL_65d90af1_4_k_cu_b07aaaf4_313604cuda3std3__45__cpo6cbeginE,@object
	.size		_ZN40_INTERNAL_65d90af1_4_k_cu_b07aaaf4_313604cuda3std3__45__cpo6cbeginE,(_ZN40_INTERNAL_65d90af1_4_k_cu_b07aaaf4_313604cuda3std3__48in_placeE - _ZN40_INTERNAL_65d90af1_4_k_cu_b07aaaf4_313604cuda3std3__45__cpo6cbeginE)
_ZN40_INTERNAL_65d90af1_4_k_cu_b07aaaf4_313604cuda3std3__45__cpo6cbeginE:
	.zero		1
	.type		_ZN40_INTERNAL_65d90af1_4_k_cu_b07aaaf4_313604cuda3std3__48in_placeE,@object
	.size		_ZN40_INTERNAL_65d90af1_4_k_cu_b07aaaf4_313604cuda3std3__48in_placeE,(_ZN40_INTERNAL_65d90af1_4_k_cu_b07aaaf4_313604cuda3std6ranges3__45__cpo9iter_moveE - _ZN40_INTERNAL_65d90af1_4_k_cu_b07aaaf4_313604cuda3std3__48in_placeE)
_ZN40_INTERNAL_65d90af1_4_k_cu_b07aaaf4_313604cuda3std3__48in_placeE:
	.zero		1
	.type		_ZN40_INTERNAL_65d90af1_4_k_cu_b07aaaf4_313604cuda3std6ranges3__45__cpo9iter_moveE,@object
	.size		_ZN40_INTERNAL_65d90af1_4_k_cu_b07aaaf4_313604cuda3std6ranges3__45__cpo9iter_moveE,(_ZN40_INTERNAL_65d90af1_4_k_cu_b07aaaf4_313604cuda3std3__45__cpo5beginE - _ZN40_INTERNAL_65d90af1_4_k_cu_b07aaaf4_313604cuda3std6ranges3__45__cpo9iter_moveE)
_ZN40_INTERNAL_65d90af1_4_k_cu_b07aaaf4_313604cuda3std6ranges3__45__cpo9iter_moveE:
	.zero		1
	.type		_ZN40_INTERNAL_65d90af1_4_k_cu_b07aaaf4_313604cuda3std3__45__cpo5beginE,@object
	.size		_ZN40_INTERNAL_65d90af1_4_k_cu_b07aaaf4_313604cuda3std3__45__cpo5beginE,(_ZN40_INTERNAL_65d90af1_4_k_cu_b07aaaf4_313604cuda3std3__442_GLOBAL__N__65d90af1_4_k_cu_b07aaaf4_313606ignoreE - _ZN40_INTERNAL_65d90af1_4_k_cu_b07aaaf4_313604cuda3std3__45__cpo5beginE)
_ZN40_INTERNAL_65d90af1_4_k_cu_b07aaaf4_313604cuda3std3__45__cpo5beginE:
	.zero		1
	.type		_ZN40_INTERNAL_65d90af1_4_k_cu_b07aaaf4_313604cuda3std3__442_GLOBAL__N__65d90af1_4_k_cu_b07aaaf4_313606ignoreE,@object
	.size		_ZN40_INTERNAL_65d90af1_4_k_cu_b07aaaf4_313604cuda3std3__442_GLOBAL__N__65d90af1_4_k_cu_b07aaaf4_313606ignoreE,(_ZN40_INTERNAL_65d90af1_4_k_cu_b07aaaf4_313604cute7productE - _ZN40_INTERNAL_65d90af1_4_k_cu_b07aaaf4_313604cuda3std3__442_GLOBAL__N__65d90af1_4_k_cu_b07aaaf4_313606ignoreE)
_ZN40_INTERNAL_65d90af1_4_k_cu_b07aaaf4_313604cuda3std3__442_GLOBAL__N__65d90af1_4_k_cu_b07aaaf4_313606ignoreE:
	.zero		1
	.type		_ZN40_INTERNAL_65d90af1_4_k_cu_b07aaaf4_313604cute7productE,@object
	.size		_ZN40_INTERNAL_65d90af1_4_k_cu_b07aaaf4_313604cute7productE,(_ZN40_INTERNAL_65d90af1_4_k_cu_b07aaaf4_313604cuda3std3__45__cpo3endE - _ZN40_INTERNAL_65d90af1_4_k_cu_b07aaaf4_313604cute7productE)
_ZN40_INTERNAL_65d90af1_4_k_cu_b07aaaf4_313604cute7productE:
	.zero		1
	.type		_ZN40_INTERNAL_65d90af1_4_k_cu_b07aaaf4_313604cuda3std3__45__cpo3endE,@object
	.size		_ZN40_INTERNAL_65d90af1_4_k_cu_b07aaaf4_313604cuda3std3__45__cpo3endE,(_ZN40_INTERNAL_65d90af1_4_k_cu_b07aaaf4_313604cuda3std3__419piecewise_constructE - _ZN40_INTERNAL_65d90af1_4_k_cu_b07aaaf4_313604cuda3std3__45__cpo3endE)
_ZN40_INTERNAL_65d90af1_4_k_cu_b07aaaf4_313604cuda3std3__45__cpo3endE:
	.zero		1
	.type		_ZN40_INTERNAL_65d90af1_4_k_cu_b07aaaf4_313604cuda3std3__419piecewise_constructE,@object
	.size		_ZN40_INTERNAL_65d90af1_4_k_cu_b07aaaf4_313604cuda3std3__419piecewise_constructE,(_ZN40_INTERNAL_65d90af1_4_k_cu_b07aaaf4_313604cuda3std3__45__cpo4cendE - _ZN40_INTERNAL_65d90af1_4_k_cu_b07aaaf4_313604cuda3std3__419piecewise_constructE)
_ZN40_INTERNAL_65d90af1_4_k_cu_b07aaaf4_313604cuda3std3__419piecewise_constructE:
	.zero		1
	.type		_ZN40_INTERNAL_65d90af1_4_k_cu_b07aaaf4_313604cuda3std3__45__cpo4cendE,@object
	.size		_ZN40_INTERNAL_65d90af1_4_k_cu_b07aaaf4_313604cuda3std3__45__cpo4cendE,(_ZN40_INTERNAL_65d90af1_4_k_cu_b07aaaf4_313604cuda3std6ranges3__45__cpo4swapE - _ZN40_INTERNAL_65d90af1_4_k_cu_b07aaaf4_313604cuda3std3__45__cpo4cendE)
_ZN40_INTERNAL_65d90af1_4_k_cu_b07aaaf4_313604cuda3std3__45__cpo4cendE:
	.zero		1
	.type		_ZN40_INTERNAL_65d90af1_4_k_cu_b07aaaf4_313604cuda3std6ranges3__45__cpo4swapE,@object
	.size		_ZN40_INTERNAL_65d90af1_4_k_cu_b07aaaf4_313604cuda3std6ranges3__45__cpo4swapE,(.L_8 - _ZN40_INTERNAL_65d90af1_4_k_cu_b07aaaf4_313604cuda3std6ranges3__45__cpo4swapE)
_ZN40_INTERNAL_65d90af1_4_k_cu_b07aaaf4_313604cuda3std6ranges3__45__cpo4swapE:
	.zero		1
.L_8:


//--------------------- .nv.constant0._ZN7cutlass13device_kernelINS_4gemm6kernel13GemmUniversalIN4cute5tupleIJiiiiEEENS1_10collective13CollectiveMmaINS1_34MainloopSm90TmaGmmaWarpSpecializedILi18ENS5_IJNS4_1CILi1EEESB_SB_EEENS1_35KernelTmaWarpSpecializedCooperativeEEENS5_IJNSA_ILi128EEENSA_ILi256EEENSA_ILi32EEEEEEaNS5_IJlSB_lEEEaSJ_NS4_8TiledMMAINS4_8MMA_AtomIJNS4_4SM904GMMA27MMA_64x256x32_S32S8S8_SS_TNEEEENS4_6LayoutINS5_IJNSA_ILi2EEESB_SB_EEENS5_IJSB_NSA_ILi0EEEST_EEEEENS5_IJNS4_10UnderscoreESW_SW_EEEEENS4_13SM90_TMA_LOADENS4_14ComposedLayoutINS4_7SwizzleILi1ELi4ELi3EEENS4_18smem_ptr_flag_bitsILi8EEENSQ_INS5_IJNSA_ILi8EEESH_EEENS5_IJSH_SB_EEEEEEEvNS4_8identityESZ_S19_vS1A_EENS_8epilogue10collective6detail29Sm90TmaWarpSpecializedAdapterINS1D_15DefaultEpilogueIaSJ_SJ_NS1C_6thread17LinearCombinationIaLi1EiiLNS1H_9ScaleType4KindE0ELNS_15FloatRoundStyleE2EaEENS1_15EpilogueDefaultEEEEEvvEEEEvNT_6ParamsE --------------------------
	.section	.nv.constant0._ZN7cutlass13device_kernelINS_4gemm6kernel13GemmUniversalIN4cute5tupleIJiiiiEEENS1_10collective13CollectiveMmaINS1_34MainloopSm90TmaGmmaWarpSpecializedILi18ENS5_IJNS4_1CILi1EEESB_SB_EEENS1_35KernelTmaWarpSpecializedCooperativeEEENS5_IJNSA_ILi128EEENSA_ILi256EEENSA_ILi32EEEEEEaNS5_IJlSB_lEEEaSJ_NS4_8TiledMMAINS4_8MMA_AtomIJNS4_4SM904GMMA27MMA_64x256x32_S32S8S8_SS_TNEEEENS4_6LayoutINS5_IJNSA_ILi2EEESB_SB_EEENS5_IJSB_NSA_ILi0EEEST_EEEEENS5_IJNS4_10UnderscoreESW_SW_EEEEENS4_13SM90_TMA_LOADENS4_14ComposedLayoutINS4_7SwizzleILi1ELi4ELi3EEENS4_18smem_ptr_flag_bitsILi8EEENSQ_INS5_IJNSA_ILi8EEESH_EEENS5_IJSH_SB_EEEEEEEvNS4_8identityESZ_S19_vS1A_EENS_8epilogue10collective6detail29Sm90TmaWarpSpecializedAdapterINS1D_15DefaultEpilogueIaSJ_SJ_NS1C_6thread17LinearCombinationIaLi1EiiLNS1H_9ScaleType4KindE0ELNS_15FloatRoundStyleE2EaEENS1_15EpilogueDefaultEEEEEvvEEEEvNT_6ParamsE,"a",@progbits
	.sectionflags	@""
	.align	4
.nv.constant0._ZN7cutlass13device_kernelINS_4gemm6kernel13GemmUniversalIN4cute5tupleIJiiiiEEENS1_10collective13CollectiveMmaINS1_34MainloopSm90TmaGmmaWarpSpecializedILi18ENS5_IJNS4_1CILi1EEESB_SB_EEENS1_35KernelTmaWarpSpecializedCooperativeEEENS5_IJNSA_ILi128EEENSA_ILi256EEENSA_ILi32EEEEEEaNS5_IJlSB_lEEEaSJ_NS4_8TiledMMAINS4_8MMA_AtomIJNS4_4SM904GMMA27MMA_64x256x32_S32S8S8_SS_TNEEEENS4_6LayoutINS5_IJNSA_ILi2EEESB_SB_EEENS5_IJSB_NSA_ILi0EEEST_EEEEENS5_IJNS4_10UnderscoreESW_SW_EEEEENS4_13SM90_TMA_LOADENS4_14ComposedLayoutINS4_7SwizzleILi1ELi4ELi3EEENS4_18smem_ptr_flag_bitsILi8EEENSQ_INS5_IJNSA_ILi8EEESH_EEENS5_IJSH_SB_EEEEEEEvNS4_8identityESZ_S19_vS1A_EENS_8epilogue10collective6detail29Sm90TmaWarpSpecializedAdapterINS1D_15DefaultEpilogueIaSJ_SJ_NS1C_6thread17LinearCombinationIaLi1EiiLNS1H_9ScaleType4KindE0ELNS_15FloatRoundStyleE2EaEENS1_15EpilogueDefaultEEEEEvvEEEEvNT_6ParamsE:
	.zero		1664


//--------------------- SYMBOLS --------------------------

	.type		.nv.reservedSmem.offset0,@object
	.size		.nv.reservedSmem.offset0,0x4
	.type		__assertfail,@function
